//
// Generated by NVIDIA NVVM Compiler
//
// Compiler Build ID: CL-36424714
// Cuda compilation tools, release 13.0, V13.0.88
// Based on NVVM 20.0.0
//

.version 9.0
.target sm_100
.address_size 64

	// .globl	_Z17persistentThreadsiiPfj
.extern .func  (.param .b32 func_retval0) vprintf
(
	.param .b64 vprintf_param_0,
	.param .b64 vprintf_param_1
)
;
.extern .func  (.param .b64 func_retval0) malloc
(
	.param .b64 malloc_param_0
)
;
.extern .func free
(
	.param .b64 free_param_0
)
;
.global .align 4 .b8 precalc_xorwow_matrix[102400];
.global .align 4 .b8 precalc_xorwow_offset_matrix[102400];
.global .align 4 .b8 mrg32k3aM1[2304];
.global .align 4 .b8 mrg32k3aM2[2304];
.global .align 4 .b8 mrg32k3aM1SubSeq[2016];
.global .align 4 .b8 mrg32k3aM2SubSeq[2016];
.global .align 4 .b8 mrg32k3aM1Seq[2304];
.global .align 4 .b8 mrg32k3aM2Seq[2304];
.const .align 8 .b8 __cr_lgamma_table[72];
// _ZZ17persistentThreadsiiPfjE12totalFitness has been demoted
.global .align 1 .b8 _ZN34_INTERNAL_23f5aeef_4_k_cu_d7ef85f44cuda3std3__45__cpo5beginE[1];
.global .align 1 .b8 _ZN34_INTERNAL_23f5aeef_4_k_cu_d7ef85f44cuda3std3__45__cpo3endE[1];
.global .align 1 .b8 _ZN34_INTERNAL_23f5aeef_4_k_cu_d7ef85f44cuda3std3__45__cpo6cbeginE[1];
.global .align 1 .b8 _ZN34_INTERNAL_23f5aeef_4_k_cu_d7ef85f44cuda3std3__45__cpo4cendE[1];
.global .align 1 .b8 _ZN34_INTERNAL_23f5aeef_4_k_cu_d7ef85f44cuda3std3__45__cpo6rbeginE[1];
.global .align 1 .b8 _ZN34_INTERNAL_23f5aeef_4_k_cu_d7ef85f44cuda3std3__45__cpo4rendE[1];
.global .align 1 .b8 _ZN34_INTERNAL_23f5aeef_4_k_cu_d7ef85f44cuda3std3__45__cpo7crbeginE[1];
.global .align 1 .b8 _ZN34_INTERNAL_23f5aeef_4_k_cu_d7ef85f44cuda3std3__45__cpo5crendE[1];
.global .align 1 .b8 _ZN34_INTERNAL_23f5aeef_4_k_cu_d7ef85f44cuda3std3__436_GLOBAL__N__23f5aeef_4_k_cu_d7ef85f46ignoreE[1];
.global .align 1 .b8 _ZN34_INTERNAL_23f5aeef_4_k_cu_d7ef85f44cuda3std3__419piecewise_constructE[1];
.global .align 1 .b8 _ZN34_INTERNAL_23f5aeef_4_k_cu_d7ef85f44cuda3std3__48in_placeE[1];
.global .align 1 .b8 _ZN34_INTERNAL_23f5aeef_4_k_cu_d7ef85f44cuda3std3__420unreachable_sentinelE[1];
.global .align 1 .b8 _ZN34_INTERNAL_23f5aeef_4_k_cu_d7ef85f44cuda3std3__47nulloptE[1];
.global .align 1 .b8 _ZN34_INTERNAL_23f5aeef_4_k_cu_d7ef85f44cuda3std3__48unexpectE[1];
.global .align 1 .b8 _ZN34_INTERNAL_23f5aeef_4_k_cu_d7ef85f44cuda3std6ranges3__45__cpo4swapE[1];
.global .align 1 .b8 _ZN34_INTERNAL_23f5aeef_4_k_cu_d7ef85f44cuda3std6ranges3__45__cpo9iter_moveE[1];
.global .align 1 .b8 _ZN34_INTERNAL_23f5aeef_4_k_cu_d7ef85f44cuda3std6ranges3__45__cpo5beginE[1];
.global .align 1 .b8 _ZN34_INTERNAL_23f5aeef_4_k_cu_d7ef85f44cuda3std6ranges3__45__cpo3endE[1];
.global .align 1 .b8 _ZN34_INTERNAL_23f5aeef_4_k_cu_d7ef85f44cuda3std6ranges3__45__cpo6cbeginE[1];
.global .align 1 .b8 _ZN34_INTERNAL_23f5aeef_4_k_cu_d7ef85f44cuda3std6ranges3__45__cpo4cendE[1];
.global .align 1 .b8 _ZN34_INTERNAL_23f5aeef_4_k_cu_d7ef85f44cuda3std6ranges3__45__cpo7advanceE[1];
.global .align 1 .b8 _ZN34_INTERNAL_23f5aeef_4_k_cu_d7ef85f44cuda3std6ranges3__45__cpo9iter_swapE[1];
.global .align 1 .b8 _ZN34_INTERNAL_23f5aeef_4_k_cu_d7ef85f44cuda3std6ranges3__45__cpo4nextE[1];
.global .align 1 .b8 _ZN34_INTERNAL_23f5aeef_4_k_cu_d7ef85f44cuda3std6ranges3__45__cpo4prevE[1];
.global .align 1 .b8 _ZN34_INTERNAL_23f5aeef_4_k_cu_d7ef85f44cuda3std6ranges3__45__cpo4dataE[1];
.global .align 1 .b8 _ZN34_INTERNAL_23f5aeef_4_k_cu_d7ef85f44cuda3std6ranges3__45__cpo5cdataE[1];
.global .align 1 .b8 _ZN34_INTERNAL_23f5aeef_4_k_cu_d7ef85f44cuda3std6ranges3__45__cpo4sizeE[1];
.global .align 1 .b8 _ZN34_INTERNAL_23f5aeef_4_k_cu_d7ef85f44cuda3std6ranges3__45__cpo5ssizeE[1];
.global .align 1 .b8 _ZN34_INTERNAL_23f5aeef_4_k_cu_d7ef85f44cuda3std6ranges3__45__cpo8distanceE[1];
.global .align 1 .b8 _ZN34_INTERNAL_23f5aeef_4_k_cu_d7ef85f46thrust24THRUST_300001_SM_1000_NS8cuda_cub3parE[1];
.global .align 1 .b8 _ZN34_INTERNAL_23f5aeef_4_k_cu_d7ef85f46thrust24THRUST_300001_SM_1000_NS8cuda_cub10par_nosyncE[1];
.global .align 1 .b8 _ZN34_INTERNAL_23f5aeef_4_k_cu_d7ef85f46thrust24THRUST_300001_SM_1000_NS6system6detail10sequential3seqE[1];
.global .align 1 .b8 _ZN34_INTERNAL_23f5aeef_4_k_cu_d7ef85f46thrust24THRUST_300001_SM_1000_NS6system3cpp3parE[1];
.global .align 1 .b8 _ZN34_INTERNAL_23f5aeef_4_k_cu_d7ef85f46thrust24THRUST_300001_SM_1000_NS12placeholders2_1E[1];
.global .align 1 .b8 _ZN34_INTERNAL_23f5aeef_4_k_cu_d7ef85f46thrust24THRUST_300001_SM_1000_NS12placeholders2_2E[1];
.global .align 1 .b8 _ZN34_INTERNAL_23f5aeef_4_k_cu_d7ef85f46thrust24THRUST_300001_SM_1000_NS12placeholders2_3E[1];
.global .align 1 .b8 _ZN34_INTERNAL_23f5aeef_4_k_cu_d7ef85f46thrust24THRUST_300001_SM_1000_NS12placeholders2_4E[1];
.global .align 1 .b8 _ZN34_INTERNAL_23f5aeef_4_k_cu_d7ef85f46thrust24THRUST_300001_SM_1000_NS12placeholders2_5E[1];
.global .align 1 .b8 _ZN34_INTERNAL_23f5aeef_4_k_cu_d7ef85f46thrust24THRUST_300001_SM_1000_NS12placeholders2_6E[1];
.global .align 1 .b8 _ZN34_INTERNAL_23f5aeef_4_k_cu_d7ef85f46thrust24THRUST_300001_SM_1000_NS12placeholders2_7E[1];
.global .align 1 .b8 _ZN34_INTERNAL_23f5aeef_4_k_cu_d7ef85f46thrust24THRUST_300001_SM_1000_NS12placeholders2_8E[1];
.global .align 1 .b8 _ZN34_INTERNAL_23f5aeef_4_k_cu_d7ef85f46thrust24THRUST_300001_SM_1000_NS12placeholders2_9E[1];
.global .align 1 .b8 _ZN34_INTERNAL_23f5aeef_4_k_cu_d7ef85f46thrust24THRUST_300001_SM_1000_NS12placeholders3_10E[1];
.global .align 1 .b8 _ZN34_INTERNAL_23f5aeef_4_k_cu_d7ef85f46thrust24THRUST_300001_SM_1000_NS3seqE[1];
.global .align 1 .b8 _ZN34_INTERNAL_23f5aeef_4_k_cu_d7ef85f46thrust24THRUST_300001_SM_1000_NS6deviceE[1];
.extern .shared .align 16 .b8 population[];
.global .align 1 .b8 $str[56] = {116, 101, 109, 112, 111, 114, 97, 114, 121, 95, 98, 117, 102, 102, 101, 114, 58, 58, 97, 108, 108, 111, 99, 97, 116, 101, 58, 32, 103, 101, 116, 95, 116, 101, 109, 112, 111, 114, 97, 114, 121, 95, 98, 117, 102, 102, 101, 114, 32, 102, 97, 105, 108, 101, 100};
.global .align 1 .b8 $str$1[4] = {37, 115, 10};

.visible .entry _Z17persistentThreadsiiPfj(
	.param .u32 _Z17persistentThreadsiiPfj_param_0,
	.param .u32 _Z17persistentThreadsiiPfj_param_1,
	.param .u64 .ptr .align 1 _Z17persistentThreadsiiPfj_param_2,
	.param .u32 _Z17persistentThreadsiiPfj_param_3
)
{
	.local .align 8 .b8 	__local_depot0[56];
	.reg .b64 	%SP;
	.reg .b64 	%SPL;
	.reg .pred 	%p<166>;
	.reg .b32 	%r<1738>;
	.reg .b32 	%f<148>;
	.reg .b64 	%rd<208>;
	.reg .b64 	%fd<2>;
	// demoted variable
	.shared .align 4 .f32 _ZZ17persistentThreadsiiPfjE12totalFitness;
	mov.u64 	%SPL, __local_depot0;
	cvta.local.u64 	%SP, %SPL;
	ld.param.u32 	%r727, [_Z17persistentThreadsiiPfj_param_0];
	ld.param.u32 	%r728, [_Z17persistentThreadsiiPfj_param_1];
	ld.param.u64 	%rd116, [_Z17persistentThreadsiiPfj_param_2];
	ld.param.u32 	%r731, [_Z17persistentThreadsiiPfj_param_3];
	add.u64 	%rd1, %SPL, 8;
	mov.u32 	%r732, %ctaid.x;
	mov.u32 	%r1, %ntid.x;
	mov.u32 	%r733, %tid.x;
	mad.lo.s32 	%r2, %r732, %r1, %r733;
	xor.b32  	%r734, %r731, -1429050551;
	mul.lo.s32 	%r735, %r734, 1099087573;
	add.s32 	%r1654, %r735, -638133224;
	add.s32 	%r1382, %r735, 123456789;
	st.local.v2.u32 	[%rd1], {%r1654, %r1382};
	xor.b32  	%r1381, %r735, 362436069;
	mov.b32 	%r1380, -123459836;
	st.local.v2.u32 	[%rd1+8], {%r1381, %r1380};
	add.s32 	%r1384, %r735, 5783321;
	mov.b32 	%r1383, -589760388;
	st.local.v2.u32 	[%rd1+16], {%r1383, %r1384};
	setp.eq.s32 	%p3, %r2, 0;
	@%p3 bra 	$L__BB0_115;
	cvt.s64.s32 	%rd166, %r2;
	mov.b32 	%r1367, 0;
	mov.b32 	%r1380, -123459836;
	mov.b32 	%r1383, -589760388;
$L__BB0_2:
	mov.u64 	%rd3, %rd166;
	and.b64  	%rd4, %rd3, 3;
	setp.eq.s64 	%p4, %rd4, 0;
	@%p4 bra 	$L__BB0_114;
	mul.wide.u32 	%rd118, %r1367, 3200;
	mov.u64 	%rd119, precalc_xorwow_matrix;
	add.s64 	%rd5, %rd119, %rd118;
	mov.b32 	%r1380, 0;
	mov.u32 	%r1381, %r1380;
	mov.u32 	%r1382, %r1380;
	mov.u32 	%r1383, %r1380;
	mov.u32 	%r1384, %r1380;
	mov.u32 	%r1373, %r1380;
$L__BB0_4:
	mul.wide.u32 	%rd120, %r1373, 4;
	add.s64 	%rd121, %rd1, %rd120;
	ld.local.u32 	%r19, [%rd121+4];
	shl.b32 	%r20, %r1373, 5;
	mov.b32 	%r1379, 0;
$L__BB0_5:
	.pragma "nounroll";
	shr.u32 	%r741, %r19, %r1379;
	and.b32  	%r742, %r741, 1;
	setp.eq.b32 	%p5, %r742, 1;
	not.pred 	%p6, %p5;
	add.s32 	%r743, %r20, %r1379;
	mul.lo.s32 	%r744, %r743, 5;
	mul.wide.u32 	%rd122, %r744, 4;
	add.s64 	%rd6, %rd5, %rd122;
	@%p6 bra 	$L__BB0_7;
	ld.global.u32 	%r745, [%rd6];
	xor.b32  	%r1382, %r1382, %r745;
	ld.global.u32 	%r746, [%rd6+4];
	xor.b32  	%r1381, %r1381, %r746;
	ld.global.u32 	%r747, [%rd6+8];
	xor.b32  	%r1380, %r1380, %r747;
	ld.global.u32 	%r748, [%rd6+12];
	xor.b32  	%r1383, %r1383, %r748;
	ld.global.u32 	%r749, [%rd6+16];
	xor.b32  	%r1384, %r1384, %r749;
$L__BB0_7:
	and.b32  	%r751, %r741, 2;
	setp.eq.s32 	%p7, %r751, 0;
	@%p7 bra 	$L__BB0_9;
	ld.global.u32 	%r752, [%rd6+20];
	xor.b32  	%r1382, %r1382, %r752;
	ld.global.u32 	%r753, [%rd6+24];
	xor.b32  	%r1381, %r1381, %r753;
	ld.global.u32 	%r754, [%rd6+28];
	xor.b32  	%r1380, %r1380, %r754;
	ld.global.u32 	%r755, [%rd6+32];
	xor.b32  	%r1383, %r1383, %r755;
	ld.global.u32 	%r756, [%rd6+36];
	xor.b32  	%r1384, %r1384, %r756;
$L__BB0_9:
	and.b32  	%r758, %r741, 4;
	setp.eq.s32 	%p8, %r758, 0;
	@%p8 bra 	$L__BB0_11;
	ld.global.u32 	%r759, [%rd6+40];
	xor.b32  	%r1382, %r1382, %r759;
	ld.global.u32 	%r760, [%rd6+44];
	xor.b32  	%r1381, %r1381, %r760;
	ld.global.u32 	%r761, [%rd6+48];
	xor.b32  	%r1380, %r1380, %r761;
	ld.global.u32 	%r762, [%rd6+52];
	xor.b32  	%r1383, %r1383, %r762;
	ld.global.u32 	%r763, [%rd6+56];
	xor.b32  	%r1384, %r1384, %r763;
$L__BB0_11:
	and.b32  	%r765, %r741, 8;
	setp.eq.s32 	%p9, %r765, 0;
	@%p9 bra 	$L__BB0_13;
	ld.global.u32 	%r766, [%rd6+60];
	xor.b32  	%r1382, %r1382, %r766;
	ld.global.u32 	%r767, [%rd6+64];
	xor.b32  	%r1381, %r1381, %r767;
	ld.global.u32 	%r768, [%rd6+68];
	xor.b32  	%r1380, %r1380, %r768;
	ld.global.u32 	%r769, [%rd6+72];
	xor.b32  	%r1383, %r1383, %r769;
	ld.global.u32 	%r770, [%rd6+76];
	xor.b32  	%r1384, %r1384, %r770;
$L__BB0_13:
	and.b32  	%r772, %r741, 16;
	setp.eq.s32 	%p10, %r772, 0;
	@%p10 bra 	$L__BB0_15;
	ld.global.u32 	%r773, [%rd6+80];
	xor.b32  	%r1382, %r1382, %r773;
	ld.global.u32 	%r774, [%rd6+84];
	xor.b32  	%r1381, %r1381, %r774;
	ld.global.u32 	%r775, [%rd6+88];
	xor.b32  	%r1380, %r1380, %r775;
	ld.global.u32 	%r776, [%rd6+92];
	xor.b32  	%r1383, %r1383, %r776;
	ld.global.u32 	%r777, [%rd6+96];
	xor.b32  	%r1384, %r1384, %r777;
$L__BB0_15:
	and.b32  	%r779, %r741, 32;
	setp.eq.s32 	%p11, %r779, 0;
	@%p11 bra 	$L__BB0_17;
	ld.global.u32 	%r780, [%rd6+100];
	xor.b32  	%r1382, %r1382, %r780;
	ld.global.u32 	%r781, [%rd6+104];
	xor.b32  	%r1381, %r1381, %r781;
	ld.global.u32 	%r782, [%rd6+108];
	xor.b32  	%r1380, %r1380, %r782;
	ld.global.u32 	%r783, [%rd6+112];
	xor.b32  	%r1383, %r1383, %r783;
	ld.global.u32 	%r784, [%rd6+116];
	xor.b32  	%r1384, %r1384, %r784;
$L__BB0_17:
	and.b32  	%r786, %r741, 64;
	setp.eq.s32 	%p12, %r786, 0;
	@%p12 bra 	$L__BB0_19;
	ld.global.u32 	%r787, [%rd6+120];
	xor.b32  	%r1382, %r1382, %r787;
	ld.global.u32 	%r788, [%rd6+124];
	xor.b32  	%r1381, %r1381, %r788;
	ld.global.u32 	%r789, [%rd6+128];
	xor.b32  	%r1380, %r1380, %r789;
	ld.global.u32 	%r790, [%rd6+132];
	xor.b32  	%r1383, %r1383, %r790;
	ld.global.u32 	%r791, [%rd6+136];
	xor.b32  	%r1384, %r1384, %r791;
$L__BB0_19:
	and.b32  	%r793, %r741, 128;
	setp.eq.s32 	%p13, %r793, 0;
	@%p13 bra 	$L__BB0_21;
	ld.global.u32 	%r794, [%rd6+140];
	xor.b32  	%r1382, %r1382, %r794;
	ld.global.u32 	%r795, [%rd6+144];
	xor.b32  	%r1381, %r1381, %r795;
	ld.global.u32 	%r796, [%rd6+148];
	xor.b32  	%r1380, %r1380, %r796;
	ld.global.u32 	%r797, [%rd6+152];
	xor.b32  	%r1383, %r1383, %r797;
	ld.global.u32 	%r798, [%rd6+156];
	xor.b32  	%r1384, %r1384, %r798;
$L__BB0_21:
	and.b32  	%r800, %r741, 256;
	setp.eq.s32 	%p14, %r800, 0;
	@%p14 bra 	$L__BB0_23;
	ld.global.u32 	%r801, [%rd6+160];
	xor.b32  	%r1382, %r1382, %r801;
	ld.global.u32 	%r802, [%rd6+164];
	xor.b32  	%r1381, %r1381, %r802;
	ld.global.u32 	%r803, [%rd6+168];
	xor.b32  	%r1380, %r1380, %r803;
	ld.global.u32 	%r804, [%rd6+172];
	xor.b32  	%r1383, %r1383, %r804;
	ld.global.u32 	%r805, [%rd6+176];
	xor.b32  	%r1384, %r1384, %r805;
$L__BB0_23:
	and.b32  	%r807, %r741, 512;
	setp.eq.s32 	%p15, %r807, 0;
	@%p15 bra 	$L__BB0_25;
	ld.global.u32 	%r808, [%rd6+180];
	xor.b32  	%r1382, %r1382, %r808;
	ld.global.u32 	%r809, [%rd6+184];
	xor.b32  	%r1381, %r1381, %r809;
	ld.global.u32 	%r810, [%rd6+188];
	xor.b32  	%r1380, %r1380, %r810;
	ld.global.u32 	%r811, [%rd6+192];
	xor.b32  	%r1383, %r1383, %r811;
	ld.global.u32 	%r812, [%rd6+196];
	xor.b32  	%r1384, %r1384, %r812;
$L__BB0_25:
	and.b32  	%r814, %r741, 1024;
	setp.eq.s32 	%p16, %r814, 0;
	@%p16 bra 	$L__BB0_27;
	ld.global.u32 	%r815, [%rd6+200];
	xor.b32  	%r1382, %r1382, %r815;
	ld.global.u32 	%r816, [%rd6+204];
	xor.b32  	%r1381, %r1381, %r816;
	ld.global.u32 	%r817, [%rd6+208];
	xor.b32  	%r1380, %r1380, %r817;
	ld.global.u32 	%r818, [%rd6+212];
	xor.b32  	%r1383, %r1383, %r818;
	ld.global.u32 	%r819, [%rd6+216];
	xor.b32  	%r1384, %r1384, %r819;
$L__BB0_27:
	and.b32  	%r821, %r741, 2048;
	setp.eq.s32 	%p17, %r821, 0;
	@%p17 bra 	$L__BB0_29;
	ld.global.u32 	%r822, [%rd6+220];
	xor.b32  	%r1382, %r1382, %r822;
	ld.global.u32 	%r823, [%rd6+224];
	xor.b32  	%r1381, %r1381, %r823;
	ld.global.u32 	%r824, [%rd6+228];
	xor.b32  	%r1380, %r1380, %r824;
	ld.global.u32 	%r825, [%rd6+232];
	xor.b32  	%r1383, %r1383, %r825;
	ld.global.u32 	%r826, [%rd6+236];
	xor.b32  	%r1384, %r1384, %r826;
$L__BB0_29:
	and.b32  	%r828, %r741, 4096;
	setp.eq.s32 	%p18, %r828, 0;
	@%p18 bra 	$L__BB0_31;
	ld.global.u32 	%r829, [%rd6+240];
	xor.b32  	%r1382, %r1382, %r829;
	ld.global.u32 	%r830, [%rd6+244];
	xor.b32  	%r1381, %r1381, %r830;
	ld.global.u32 	%r831, [%rd6+248];
	xor.b32  	%r1380, %r1380, %r831;
	ld.global.u32 	%r832, [%rd6+252];
	xor.b32  	%r1383, %r1383, %r832;
	ld.global.u32 	%r833, [%rd6+256];
	xor.b32  	%r1384, %r1384, %r833;
$L__BB0_31:
	and.b32  	%r835, %r741, 8192;
	setp.eq.s32 	%p19, %r835, 0;
	@%p19 bra 	$L__BB0_33;
	ld.global.u32 	%r836, [%rd6+260];
	xor.b32  	%r1382, %r1382, %r836;
	ld.global.u32 	%r837, [%rd6+264];
	xor.b32  	%r1381, %r1381, %r837;
	ld.global.u32 	%r838, [%rd6+268];
	xor.b32  	%r1380, %r1380, %r838;
	ld.global.u32 	%r839, [%rd6+272];
	xor.b32  	%r1383, %r1383, %r839;
	ld.global.u32 	%r840, [%rd6+276];
	xor.b32  	%r1384, %r1384, %r840;
$L__BB0_33:
	and.b32  	%r842, %r741, 16384;
	setp.eq.s32 	%p20, %r842, 0;
	@%p20 bra 	$L__BB0_35;
	ld.global.u32 	%r843, [%rd6+280];
	xor.b32  	%r1382, %r1382, %r843;
	ld.global.u32 	%r844, [%rd6+284];
	xor.b32  	%r1381, %r1381, %r844;
	ld.global.u32 	%r845, [%rd6+288];
	xor.b32  	%r1380, %r1380, %r845;
	ld.global.u32 	%r846, [%rd6+292];
	xor.b32  	%r1383, %r1383, %r846;
	ld.global.u32 	%r847, [%rd6+296];
	xor.b32  	%r1384, %r1384, %r847;
$L__BB0_35:
	and.b32  	%r849, %r741, 32768;
	setp.eq.s32 	%p21, %r849, 0;
	@%p21 bra 	$L__BB0_37;
	ld.global.u32 	%r850, [%rd6+300];
	xor.b32  	%r1382, %r1382, %r850;
	ld.global.u32 	%r851, [%rd6+304];
	xor.b32  	%r1381, %r1381, %r851;
	ld.global.u32 	%r852, [%rd6+308];
	xor.b32  	%r1380, %r1380, %r852;
	ld.global.u32 	%r853, [%rd6+312];
	xor.b32  	%r1383, %r1383, %r853;
	ld.global.u32 	%r854, [%rd6+316];
	xor.b32  	%r1384, %r1384, %r854;
$L__BB0_37:
	add.s32 	%r1379, %r1379, 16;
	setp.ne.s32 	%p22, %r1379, 32;
	@%p22 bra 	$L__BB0_5;
	mad.lo.s32 	%r855, %r1373, -31, %r20;
	add.s32 	%r1373, %r855, 1;
	setp.ne.s32 	%p23, %r1373, 5;
	@%p23 bra 	$L__BB0_4;
	st.local.u32 	[%rd1+4], %r1382;
	st.local.v2.u32 	[%rd1+8], {%r1381, %r1380};
	st.local.v2.u32 	[%rd1+16], {%r1383, %r1384};
	setp.eq.s64 	%p24, %rd4, 1;
	@%p24 bra 	$L__BB0_114;
	mov.b32 	%r1380, 0;
	mov.u32 	%r1381, %r1380;
	mov.u32 	%r1382, %r1380;
	mov.u32 	%r1383, %r1380;
	mov.u32 	%r1384, %r1380;
	mov.u32 	%r1465, %r1380;
$L__BB0_41:
	mul.wide.u32 	%rd123, %r1465, 4;
	add.s64 	%rd124, %rd1, %rd123;
	ld.local.u32 	%r195, [%rd124+4];
	shl.b32 	%r196, %r1465, 5;
	mov.b32 	%r1471, 0;
$L__BB0_42:
	.pragma "nounroll";
	shr.u32 	%r858, %r195, %r1471;
	and.b32  	%r859, %r858, 1;
	setp.eq.b32 	%p25, %r859, 1;
	not.pred 	%p26, %p25;
	add.s32 	%r860, %r196, %r1471;
	mul.lo.s32 	%r861, %r860, 5;
	mul.wide.u32 	%rd125, %r861, 4;
	add.s64 	%rd7, %rd5, %rd125;
	@%p26 bra 	$L__BB0_44;
	ld.global.u32 	%r862, [%rd7];
	xor.b32  	%r1382, %r1382, %r862;
	ld.global.u32 	%r863, [%rd7+4];
	xor.b32  	%r1381, %r1381, %r863;
	ld.global.u32 	%r864, [%rd7+8];
	xor.b32  	%r1380, %r1380, %r864;
	ld.global.u32 	%r865, [%rd7+12];
	xor.b32  	%r1383, %r1383, %r865;
	ld.global.u32 	%r866, [%rd7+16];
	xor.b32  	%r1384, %r1384, %r866;
$L__BB0_44:
	and.b32  	%r868, %r858, 2;
	setp.eq.s32 	%p27, %r868, 0;
	@%p27 bra 	$L__BB0_46;
	ld.global.u32 	%r869, [%rd7+20];
	xor.b32  	%r1382, %r1382, %r869;
	ld.global.u32 	%r870, [%rd7+24];
	xor.b32  	%r1381, %r1381, %r870;
	ld.global.u32 	%r871, [%rd7+28];
	xor.b32  	%r1380, %r1380, %r871;
	ld.global.u32 	%r872, [%rd7+32];
	xor.b32  	%r1383, %r1383, %r872;
	ld.global.u32 	%r873, [%rd7+36];
	xor.b32  	%r1384, %r1384, %r873;
$L__BB0_46:
	and.b32  	%r875, %r858, 4;
	setp.eq.s32 	%p28, %r875, 0;
	@%p28 bra 	$L__BB0_48;
	ld.global.u32 	%r876, [%rd7+40];
	xor.b32  	%r1382, %r1382, %r876;
	ld.global.u32 	%r877, [%rd7+44];
	xor.b32  	%r1381, %r1381, %r877;
	ld.global.u32 	%r878, [%rd7+48];
	xor.b32  	%r1380, %r1380, %r878;
	ld.global.u32 	%r879, [%rd7+52];
	xor.b32  	%r1383, %r1383, %r879;
	ld.global.u32 	%r880, [%rd7+56];
	xor.b32  	%r1384, %r1384, %r880;
$L__BB0_48:
	and.b32  	%r882, %r858, 8;
	setp.eq.s32 	%p29, %r882, 0;
	@%p29 bra 	$L__BB0_50;
	ld.global.u32 	%r883, [%rd7+60];
	xor.b32  	%r1382, %r1382, %r883;
	ld.global.u32 	%r884, [%rd7+64];
	xor.b32  	%r1381, %r1381, %r884;
	ld.global.u32 	%r885, [%rd7+68];
	xor.b32  	%r1380, %r1380, %r885;
	ld.global.u32 	%r886, [%rd7+72];
	xor.b32  	%r1383, %r1383, %r886;
	ld.global.u32 	%r887, [%rd7+76];
	xor.b32  	%r1384, %r1384, %r887;
$L__BB0_50:
	and.b32  	%r889, %r858, 16;
	setp.eq.s32 	%p30, %r889, 0;
	@%p30 bra 	$L__BB0_52;
	ld.global.u32 	%r890, [%rd7+80];
	xor.b32  	%r1382, %r1382, %r890;
	ld.global.u32 	%r891, [%rd7+84];
	xor.b32  	%r1381, %r1381, %r891;
	ld.global.u32 	%r892, [%rd7+88];
	xor.b32  	%r1380, %r1380, %r892;
	ld.global.u32 	%r893, [%rd7+92];
	xor.b32  	%r1383, %r1383, %r893;
	ld.global.u32 	%r894, [%rd7+96];
	xor.b32  	%r1384, %r1384, %r894;
$L__BB0_52:
	and.b32  	%r896, %r858, 32;
	setp.eq.s32 	%p31, %r896, 0;
	@%p31 bra 	$L__BB0_54;
	ld.global.u32 	%r897, [%rd7+100];
	xor.b32  	%r1382, %r1382, %r897;
	ld.global.u32 	%r898, [%rd7+104];
	xor.b32  	%r1381, %r1381, %r898;
	ld.global.u32 	%r899, [%rd7+108];
	xor.b32  	%r1380, %r1380, %r899;
	ld.global.u32 	%r900, [%rd7+112];
	xor.b32  	%r1383, %r1383, %r900;
	ld.global.u32 	%r901, [%rd7+116];
	xor.b32  	%r1384, %r1384, %r901;
$L__BB0_54:
	and.b32  	%r903, %r858, 64;
	setp.eq.s32 	%p32, %r903, 0;
	@%p32 bra 	$L__BB0_56;
	ld.global.u32 	%r904, [%rd7+120];
	xor.b32  	%r1382, %r1382, %r904;
	ld.global.u32 	%r905, [%rd7+124];
	xor.b32  	%r1381, %r1381, %r905;
	ld.global.u32 	%r906, [%rd7+128];
	xor.b32  	%r1380, %r1380, %r906;
	ld.global.u32 	%r907, [%rd7+132];
	xor.b32  	%r1383, %r1383, %r907;
	ld.global.u32 	%r908, [%rd7+136];
	xor.b32  	%r1384, %r1384, %r908;
$L__BB0_56:
	and.b32  	%r910, %r858, 128;
	setp.eq.s32 	%p33, %r910, 0;
	@%p33 bra 	$L__BB0_58;
	ld.global.u32 	%r911, [%rd7+140];
	xor.b32  	%r1382, %r1382, %r911;
	ld.global.u32 	%r912, [%rd7+144];
	xor.b32  	%r1381, %r1381, %r912;
	ld.global.u32 	%r913, [%rd7+148];
	xor.b32  	%r1380, %r1380, %r913;
	ld.global.u32 	%r914, [%rd7+152];
	xor.b32  	%r1383, %r1383, %r914;
	ld.global.u32 	%r915, [%rd7+156];
	xor.b32  	%r1384, %r1384, %r915;
$L__BB0_58:
	and.b32  	%r917, %r858, 256;
	setp.eq.s32 	%p34, %r917, 0;
	@%p34 bra 	$L__BB0_60;
	ld.global.u32 	%r918, [%rd7+160];
	xor.b32  	%r1382, %r1382, %r918;
	ld.global.u32 	%r919, [%rd7+164];
	xor.b32  	%r1381, %r1381, %r919;
	ld.global.u32 	%r920, [%rd7+168];
	xor.b32  	%r1380, %r1380, %r920;
	ld.global.u32 	%r921, [%rd7+172];
	xor.b32  	%r1383, %r1383, %r921;
	ld.global.u32 	%r922, [%rd7+176];
	xor.b32  	%r1384, %r1384, %r922;
$L__BB0_60:
	and.b32  	%r924, %r858, 512;
	setp.eq.s32 	%p35, %r924, 0;
	@%p35 bra 	$L__BB0_62;
	ld.global.u32 	%r925, [%rd7+180];
	xor.b32  	%r1382, %r1382, %r925;
	ld.global.u32 	%r926, [%rd7+184];
	xor.b32  	%r1381, %r1381, %r926;
	ld.global.u32 	%r927, [%rd7+188];
	xor.b32  	%r1380, %r1380, %r927;
	ld.global.u32 	%r928, [%rd7+192];
	xor.b32  	%r1383, %r1383, %r928;
	ld.global.u32 	%r929, [%rd7+196];
	xor.b32  	%r1384, %r1384, %r929;
$L__BB0_62:
	and.b32  	%r931, %r858, 1024;
	setp.eq.s32 	%p36, %r931, 0;
	@%p36 bra 	$L__BB0_64;
	ld.global.u32 	%r932, [%rd7+200];
	xor.b32  	%r1382, %r1382, %r932;
	ld.global.u32 	%r933, [%rd7+204];
	xor.b32  	%r1381, %r1381, %r933;
	ld.global.u32 	%r934, [%rd7+208];
	xor.b32  	%r1380, %r1380, %r934;
	ld.global.u32 	%r935, [%rd7+212];
	xor.b32  	%r1383, %r1383, %r935;
	ld.global.u32 	%r936, [%rd7+216];
	xor.b32  	%r1384, %r1384, %r936;
$L__BB0_64:
	and.b32  	%r938, %r858, 2048;
	setp.eq.s32 	%p37, %r938, 0;
	@%p37 bra 	$L__BB0_66;
	ld.global.u32 	%r939, [%rd7+220];
	xor.b32  	%r1382, %r1382, %r939;
	ld.global.u32 	%r940, [%rd7+224];
	xor.b32  	%r1381, %r1381, %r940;
	ld.global.u32 	%r941, [%rd7+228];
	xor.b32  	%r1380, %r1380, %r941;
	ld.global.u32 	%r942, [%rd7+232];
	xor.b32  	%r1383, %r1383, %r942;
	ld.global.u32 	%r943, [%rd7+236];
	xor.b32  	%r1384, %r1384, %r943;
$L__BB0_66:
	and.b32  	%r945, %r858, 4096;
	setp.eq.s32 	%p38, %r945, 0;
	@%p38 bra 	$L__BB0_68;
	ld.global.u32 	%r946, [%rd7+240];
	xor.b32  	%r1382, %r1382, %r946;
	ld.global.u32 	%r947, [%rd7+244];
	xor.b32  	%r1381, %r1381, %r947;
	ld.global.u32 	%r948, [%rd7+248];
	xor.b32  	%r1380, %r1380, %r948;
	ld.global.u32 	%r949, [%rd7+252];
	xor.b32  	%r1383, %r1383, %r949;
	ld.global.u32 	%r950, [%rd7+256];
	xor.b32  	%r1384, %r1384, %r950;
$L__BB0_68:
	and.b32  	%r952, %r858, 8192;
	setp.eq.s32 	%p39, %r952, 0;
	@%p39 bra 	$L__BB0_70;
	ld.global.u32 	%r953, [%rd7+260];
	xor.b32  	%r1382, %r1382, %r953;
	ld.global.u32 	%r954, [%rd7+264];
	xor.b32  	%r1381, %r1381, %r954;
	ld.global.u32 	%r955, [%rd7+268];
	xor.b32  	%r1380, %r1380, %r955;
	ld.global.u32 	%r956, [%rd7+272];
	xor.b32  	%r1383, %r1383, %r956;
	ld.global.u32 	%r957, [%rd7+276];
	xor.b32  	%r1384, %r1384, %r957;
$L__BB0_70:
	and.b32  	%r959, %r858, 16384;
	setp.eq.s32 	%p40, %r959, 0;
	@%p40 bra 	$L__BB0_72;
	ld.global.u32 	%r960, [%rd7+280];
	xor.b32  	%r1382, %r1382, %r960;
	ld.global.u32 	%r961, [%rd7+284];
	xor.b32  	%r1381, %r1381, %r961;
	ld.global.u32 	%r962, [%rd7+288];
	xor.b32  	%r1380, %r1380, %r962;
	ld.global.u32 	%r963, [%rd7+292];
	xor.b32  	%r1383, %r1383, %r963;
	ld.global.u32 	%r964, [%rd7+296];
	xor.b32  	%r1384, %r1384, %r964;
$L__BB0_72:
	and.b32  	%r966, %r858, 32768;
	setp.eq.s32 	%p41, %r966, 0;
	@%p41 bra 	$L__BB0_74;
	ld.global.u32 	%r967, [%rd7+300];
	xor.b32  	%r1382, %r1382, %r967;
	ld.global.u32 	%r968, [%rd7+304];
	xor.b32  	%r1381, %r1381, %r968;
	ld.global.u32 	%r969, [%rd7+308];
	xor.b32  	%r1380, %r1380, %r969;
	ld.global.u32 	%r970, [%rd7+312];
	xor.b32  	%r1383, %r1383, %r970;
	ld.global.u32 	%r971, [%rd7+316];
	xor.b32  	%r1384, %r1384, %r971;
$L__BB0_74:
	add.s32 	%r1471, %r1471, 16;
	setp.ne.s32 	%p42, %r1471, 32;
	@%p42 bra 	$L__BB0_42;
	mad.lo.s32 	%r972, %r1465, -31, %r196;
	add.s32 	%r1465, %r972, 1;
	setp.ne.s32 	%p43, %r1465, 5;
	@%p43 bra 	$L__BB0_41;
	st.local.u32 	[%rd1+4], %r1382;
	st.local.v2.u32 	[%rd1+8], {%r1381, %r1380};
	st.local.v2.u32 	[%rd1+16], {%r1383, %r1384};
	setp.ne.s64 	%p44, %rd4, 3;
	@%p44 bra 	$L__BB0_114;
	mov.b32 	%r1380, 0;
	mov.u32 	%r1381, %r1380;
	mov.u32 	%r1382, %r1380;
	mov.u32 	%r1383, %r1380;
	mov.u32 	%r1384, %r1380;
	mov.u32 	%r1557, %r1380;
$L__BB0_78:
	mul.wide.u32 	%rd126, %r1557, 4;
	add.s64 	%rd127, %rd1, %rd126;
	ld.local.u32 	%r371, [%rd127+4];
	shl.b32 	%r372, %r1557, 5;
	mov.b32 	%r1563, 0;
$L__BB0_79:
	.pragma "nounroll";
	shr.u32 	%r975, %r371, %r1563;
	and.b32  	%r976, %r975, 1;
	setp.eq.b32 	%p45, %r976, 1;
	not.pred 	%p46, %p45;
	add.s32 	%r977, %r372, %r1563;
	mul.lo.s32 	%r978, %r977, 5;
	mul.wide.u32 	%rd128, %r978, 4;
	add.s64 	%rd8, %rd5, %rd128;
	@%p46 bra 	$L__BB0_81;
	ld.global.u32 	%r979, [%rd8];
	xor.b32  	%r1382, %r1382, %r979;
	ld.global.u32 	%r980, [%rd8+4];
	xor.b32  	%r1381, %r1381, %r980;
	ld.global.u32 	%r981, [%rd8+8];
	xor.b32  	%r1380, %r1380, %r981;
	ld.global.u32 	%r982, [%rd8+12];
	xor.b32  	%r1383, %r1383, %r982;
	ld.global.u32 	%r983, [%rd8+16];
	xor.b32  	%r1384, %r1384, %r983;
$L__BB0_81:
	and.b32  	%r985, %r975, 2;
	setp.eq.s32 	%p47, %r985, 0;
	@%p47 bra 	$L__BB0_83;
	ld.global.u32 	%r986, [%rd8+20];
	xor.b32  	%r1382, %r1382, %r986;
	ld.global.u32 	%r987, [%rd8+24];
	xor.b32  	%r1381, %r1381, %r987;
	ld.global.u32 	%r988, [%rd8+28];
	xor.b32  	%r1380, %r1380, %r988;
	ld.global.u32 	%r989, [%rd8+32];
	xor.b32  	%r1383, %r1383, %r989;
	ld.global.u32 	%r990, [%rd8+36];
	xor.b32  	%r1384, %r1384, %r990;
$L__BB0_83:
	and.b32  	%r992, %r975, 4;
	setp.eq.s32 	%p48, %r992, 0;
	@%p48 bra 	$L__BB0_85;
	ld.global.u32 	%r993, [%rd8+40];
	xor.b32  	%r1382, %r1382, %r993;
	ld.global.u32 	%r994, [%rd8+44];
	xor.b32  	%r1381, %r1381, %r994;
	ld.global.u32 	%r995, [%rd8+48];
	xor.b32  	%r1380, %r1380, %r995;
	ld.global.u32 	%r996, [%rd8+52];
	xor.b32  	%r1383, %r1383, %r996;
	ld.global.u32 	%r997, [%rd8+56];
	xor.b32  	%r1384, %r1384, %r997;
$L__BB0_85:
	and.b32  	%r999, %r975, 8;
	setp.eq.s32 	%p49, %r999, 0;
	@%p49 bra 	$L__BB0_87;
	ld.global.u32 	%r1000, [%rd8+60];
	xor.b32  	%r1382, %r1382, %r1000;
	ld.global.u32 	%r1001, [%rd8+64];
	xor.b32  	%r1381, %r1381, %r1001;
	ld.global.u32 	%r1002, [%rd8+68];
	xor.b32  	%r1380, %r1380, %r1002;
	ld.global.u32 	%r1003, [%rd8+72];
	xor.b32  	%r1383, %r1383, %r1003;
	ld.global.u32 	%r1004, [%rd8+76];
	xor.b32  	%r1384, %r1384, %r1004;
$L__BB0_87:
	and.b32  	%r1006, %r975, 16;
	setp.eq.s32 	%p50, %r1006, 0;
	@%p50 bra 	$L__BB0_89;
	ld.global.u32 	%r1007, [%rd8+80];
	xor.b32  	%r1382, %r1382, %r1007;
	ld.global.u32 	%r1008, [%rd8+84];
	xor.b32  	%r1381, %r1381, %r1008;
	ld.global.u32 	%r1009, [%rd8+88];
	xor.b32  	%r1380, %r1380, %r1009;
	ld.global.u32 	%r1010, [%rd8+92];
	xor.b32  	%r1383, %r1383, %r1010;
	ld.global.u32 	%r1011, [%rd8+96];
	xor.b32  	%r1384, %r1384, %r1011;
$L__BB0_89:
	and.b32  	%r1013, %r975, 32;
	setp.eq.s32 	%p51, %r1013, 0;
	@%p51 bra 	$L__BB0_91;
	ld.global.u32 	%r1014, [%rd8+100];
	xor.b32  	%r1382, %r1382, %r1014;
	ld.global.u32 	%r1015, [%rd8+104];
	xor.b32  	%r1381, %r1381, %r1015;
	ld.global.u32 	%r1016, [%rd8+108];
	xor.b32  	%r1380, %r1380, %r1016;
	ld.global.u32 	%r1017, [%rd8+112];
	xor.b32  	%r1383, %r1383, %r1017;
	ld.global.u32 	%r1018, [%rd8+116];
	xor.b32  	%r1384, %r1384, %r1018;
$L__BB0_91:
	and.b32  	%r1020, %r975, 64;
	setp.eq.s32 	%p52, %r1020, 0;
	@%p52 bra 	$L__BB0_93;
	ld.global.u32 	%r1021, [%rd8+120];
	xor.b32  	%r1382, %r1382, %r1021;
	ld.global.u32 	%r1022, [%rd8+124];
	xor.b32  	%r1381, %r1381, %r1022;
	ld.global.u32 	%r1023, [%rd8+128];
	xor.b32  	%r1380, %r1380, %r1023;
	ld.global.u32 	%r1024, [%rd8+132];
	xor.b32  	%r1383, %r1383, %r1024;
	ld.global.u32 	%r1025, [%rd8+136];
	xor.b32  	%r1384, %r1384, %r1025;
$L__BB0_93:
	and.b32  	%r1027, %r975, 128;
	setp.eq.s32 	%p53, %r1027, 0;
	@%p53 bra 	$L__BB0_95;
	ld.global.u32 	%r1028, [%rd8+140];
	xor.b32  	%r1382, %r1382, %r1028;
	ld.global.u32 	%r1029, [%rd8+144];
	xor.b32  	%r1381, %r1381, %r1029;
	ld.global.u32 	%r1030, [%rd8+148];
	xor.b32  	%r1380, %r1380, %r1030;
	ld.global.u32 	%r1031, [%rd8+152];
	xor.b32  	%r1383, %r1383, %r1031;
	ld.global.u32 	%r1032, [%rd8+156];
	xor.b32  	%r1384, %r1384, %r1032;
$L__BB0_95:
	and.b32  	%r1034, %r975, 256;
	setp.eq.s32 	%p54, %r1034, 0;
	@%p54 bra 	$L__BB0_97;
	ld.global.u32 	%r1035, [%rd8+160];
	xor.b32  	%r1382, %r1382, %r1035;
	ld.global.u32 	%r1036, [%rd8+164];
	xor.b32  	%r1381, %r1381, %r1036;
	ld.global.u32 	%r1037, [%rd8+168];
	xor.b32  	%r1380, %r1380, %r1037;
	ld.global.u32 	%r1038, [%rd8+172];
	xor.b32  	%r1383, %r1383, %r1038;
	ld.global.u32 	%r1039, [%rd8+176];
	xor.b32  	%r1384, %r1384, %r1039;
$L__BB0_97:
	and.b32  	%r1041, %r975, 512;
	setp.eq.s32 	%p55, %r1041, 0;
	@%p55 bra 	$L__BB0_99;
	ld.global.u32 	%r1042, [%rd8+180];
	xor.b32  	%r1382, %r1382, %r1042;
	ld.global.u32 	%r1043, [%rd8+184];
	xor.b32  	%r1381, %r1381, %r1043;
	ld.global.u32 	%r1044, [%rd8+188];
	xor.b32  	%r1380, %r1380, %r1044;
	ld.global.u32 	%r1045, [%rd8+192];
	xor.b32  	%r1383, %r1383, %r1045;
	ld.global.u32 	%r1046, [%rd8+196];
	xor.b32  	%r1384, %r1384, %r1046;
$L__BB0_99:
	and.b32  	%r1048, %r975, 1024;
	setp.eq.s32 	%p56, %r1048, 0;
	@%p56 bra 	$L__BB0_101;
	ld.global.u32 	%r1049, [%rd8+200];
	xor.b32  	%r1382, %r1382, %r1049;
	ld.global.u32 	%r1050, [%rd8+204];
	xor.b32  	%r1381, %r1381, %r1050;
	ld.global.u32 	%r1051, [%rd8+208];
	xor.b32  	%r1380, %r1380, %r1051;
	ld.global.u32 	%r1052, [%rd8+212];
	xor.b32  	%r1383, %r1383, %r1052;
	ld.global.u32 	%r1053, [%rd8+216];
	xor.b32  	%r1384, %r1384, %r1053;
$L__BB0_101:
	and.b32  	%r1055, %r975, 2048;
	setp.eq.s32 	%p57, %r1055, 0;
	@%p57 bra 	$L__BB0_103;
	ld.global.u32 	%r1056, [%rd8+220];
	xor.b32  	%r1382, %r1382, %r1056;
	ld.global.u32 	%r1057, [%rd8+224];
	xor.b32  	%r1381, %r1381, %r1057;
	ld.global.u32 	%r1058, [%rd8+228];
	xor.b32  	%r1380, %r1380, %r1058;
	ld.global.u32 	%r1059, [%rd8+232];
	xor.b32  	%r1383, %r1383, %r1059;
	ld.global.u32 	%r1060, [%rd8+236];
	xor.b32  	%r1384, %r1384, %r1060;
$L__BB0_103:
	and.b32  	%r1062, %r975, 4096;
	setp.eq.s32 	%p58, %r1062, 0;
	@%p58 bra 	$L__BB0_105;
	ld.global.u32 	%r1063, [%rd8+240];
	xor.b32  	%r1382, %r1382, %r1063;
	ld.global.u32 	%r1064, [%rd8+244];
	xor.b32  	%r1381, %r1381, %r1064;
	ld.global.u32 	%r1065, [%rd8+248];
	xor.b32  	%r1380, %r1380, %r1065;
	ld.global.u32 	%r1066, [%rd8+252];
	xor.b32  	%r1383, %r1383, %r1066;
	ld.global.u32 	%r1067, [%rd8+256];
	xor.b32  	%r1384, %r1384, %r1067;
$L__BB0_105:
	and.b32  	%r1069, %r975, 8192;
	setp.eq.s32 	%p59, %r1069, 0;
	@%p59 bra 	$L__BB0_107;
	ld.global.u32 	%r1070, [%rd8+260];
	xor.b32  	%r1382, %r1382, %r1070;
	ld.global.u32 	%r1071, [%rd8+264];
	xor.b32  	%r1381, %r1381, %r1071;
	ld.global.u32 	%r1072, [%rd8+268];
	xor.b32  	%r1380, %r1380, %r1072;
	ld.global.u32 	%r1073, [%rd8+272];
	xor.b32  	%r1383, %r1383, %r1073;
	ld.global.u32 	%r1074, [%rd8+276];
	xor.b32  	%r1384, %r1384, %r1074;
$L__BB0_107:
	and.b32  	%r1076, %r975, 16384;
	setp.eq.s32 	%p60, %r1076, 0;
	@%p60 bra 	$L__BB0_109;
	ld.global.u32 	%r1077, [%rd8+280];
	xor.b32  	%r1382, %r1382, %r1077;
	ld.global.u32 	%r1078, [%rd8+284];
	xor.b32  	%r1381, %r1381, %r1078;
	ld.global.u32 	%r1079, [%rd8+288];
	xor.b32  	%r1380, %r1380, %r1079;
	ld.global.u32 	%r1080, [%rd8+292];
	xor.b32  	%r1383, %r1383, %r1080;
	ld.global.u32 	%r1081, [%rd8+296];
	xor.b32  	%r1384, %r1384, %r1081;
$L__BB0_109:
	and.b32  	%r1083, %r975, 32768;
	setp.eq.s32 	%p61, %r1083, 0;
	@%p61 bra 	$L__BB0_111;
	ld.global.u32 	%r1084, [%rd8+300];
	xor.b32  	%r1382, %r1382, %r1084;
	ld.global.u32 	%r1085, [%rd8+304];
	xor.b32  	%r1381, %r1381, %r1085;
	ld.global.u32 	%r1086, [%rd8+308];
	xor.b32  	%r1380, %r1380, %r1086;
	ld.global.u32 	%r1087, [%rd8+312];
	xor.b32  	%r1383, %r1383, %r1087;
	ld.global.u32 	%r1088, [%rd8+316];
	xor.b32  	%r1384, %r1384, %r1088;
$L__BB0_111:
	add.s32 	%r1563, %r1563, 16;
	setp.ne.s32 	%p62, %r1563, 32;
	@%p62 bra 	$L__BB0_79;
	mad.lo.s32 	%r1089, %r1557, -31, %r372;
	add.s32 	%r1557, %r1089, 1;
	setp.ne.s32 	%p63, %r1557, 5;
	@%p63 bra 	$L__BB0_78;
	st.local.u32 	[%rd1+4], %r1382;
	st.local.v2.u32 	[%rd1+8], {%r1381, %r1380};
	st.local.v2.u32 	[%rd1+16], {%r1383, %r1384};
$L__BB0_114:
	shr.u64 	%rd166, %rd3, 2;
	add.s32 	%r1367, %r1367, 1;
	setp.gt.u64 	%p64, %rd3, 3;
	@%p64 bra 	$L__BB0_2;
$L__BB0_115:
	mov.b32 	%r1090, 0;
	st.local.v2.u32 	[%rd1+24], {%r1090, %r1090};
	st.local.u32 	[%rd1+32], %r1090;
	mov.b64 	%rd129, 0;
	st.local.u64 	[%rd1+40], %rd129;
	setp.ge.s32 	%p65, %r2, %r727;
	@%p65 bra 	$L__BB0_119;
	mov.u32 	%r1660, %r2;
$L__BB0_117:
	mov.u32 	%r556, %r1381;
	mov.u32 	%r1381, %r1380;
	mov.u32 	%r1380, %r1383;
	mov.u32 	%r1383, %r1384;
	shl.b32 	%r1091, %r1660, 3;
	mov.u32 	%r1092, population;
	add.s32 	%r1093, %r1092, %r1091;
	shr.u32 	%r1094, %r1382, 2;
	xor.b32  	%r1095, %r1094, %r1382;
	shl.b32 	%r1096, %r1383, 4;
	shl.b32 	%r1097, %r1095, 1;
	xor.b32  	%r1098, %r1097, %r1096;
	xor.b32  	%r1099, %r1098, %r1095;
	xor.b32  	%r1384, %r1099, %r1383;
	add.s32 	%r1654, %r1654, 362437;
	add.s32 	%r1100, %r1384, %r1654;
	mov.b32 	%r1101, 0;
	st.shared.v2.u32 	[%r1093], {%r1101, %r1100};
	add.s32 	%r1660, %r1660, %r1;
	setp.lt.s32 	%p66, %r1660, %r727;
	mov.u32 	%r1382, %r556;
	@%p66 bra 	$L__BB0_117;
	st.local.v2.u32 	[%rd1+8], {%r1381, %r1380};
	st.local.v2.u32 	[%rd1+16], {%r1383, %r1384};
	st.local.v2.u32 	[%rd1], {%r1654, %r556};
$L__BB0_119:
	bar.sync 	0;
	setp.lt.s32 	%p67, %r728, 1;
	@%p67 bra 	$L__BB0_251;
	cvt.s64.s32 	%rd10, %r727;
	shl.b32 	%r1104, %r727, 3;
	mov.u32 	%r1105, population;
	add.s32 	%r562, %r1105, %r1104;
	mul.wide.s32 	%rd130, %r727, 8;
	cvt.u64.u32 	%rd131, %r1105;
	cvta.shared.u64 	%rd132, %rd131;
	add.s64 	%rd11, %rd132, %rd130;
	and.b32  	%r563, %r727, 15;
	and.b32  	%r564, %r727, 7;
	and.b32  	%r565, %r727, 3;
	cvta.to.global.u64 	%rd12, %rd116;
	mov.b32 	%r1663, 0;
	shl.b64 	%rd143, %rd10, 3;
$L__BB0_121:
	setp.ne.s32 	%p68, %r2, 0;
	@%p68 bra 	$L__BB0_123;
	mov.b32 	%r1106, 0;
	st.shared.u32 	[_ZZ17persistentThreadsiiPfjE12totalFitness], %r1106;
$L__BB0_123:
	setp.ge.s32 	%p69, %r2, %r727;
	bar.sync 	0;
	@%p69 bra 	$L__BB0_126;
	mov.u32 	%r1665, %r2;
$L__BB0_125:
	shl.b32 	%r1107, %r1665, 3;
	mov.u32 	%r1108, population;
	add.s32 	%r1109, %r1108, %r1107;
	ld.shared.u32 	%r1110, [%r1109+4];
	and.b32  	%r1111, %r1110, 1023;
	shr.u32 	%r1112, %r1110, 10;
	and.b32  	%r1113, %r1112, 1023;
	shr.u32 	%r1114, %r1110, 20;
	and.b32  	%r1115, %r1114, 1023;
	add.s32 	%r1116, %r1111, -512;
	cvt.rn.f32.s32 	%f29, %r1116;
	div.rn.f32 	%f30, %f29, 0f42C80000;
	add.s32 	%r1117, %r1113, -512;
	cvt.rn.f32.s32 	%f31, %r1117;
	div.rn.f32 	%f32, %f31, 0f42C80000;
	add.s32 	%r1118, %r1115, -512;
	cvt.rn.f32.s32 	%f33, %r1118;
	div.rn.f32 	%f34, %f33, 0f42C80000;
	fma.rn.f32 	%f35, %f30, %f30, 0f3F800000;
	fma.rn.f32 	%f36, %f32, %f32, %f35;
	fma.rn.f32 	%f37, %f34, %f34, %f36;
	rcp.rn.f32 	%f38, %f37;
	st.shared.f32 	[%r1109], %f38;
	atom.shared.add.f32 	%f39, [_ZZ17persistentThreadsiiPfjE12totalFitness], %f38;
	add.s32 	%r1665, %r1665, %r1;
	setp.lt.s32 	%p70, %r1665, %r727;
	@%p70 bra 	$L__BB0_125;
$L__BB0_126:
	setp.ne.s32 	%p71, %r2, 0;
	bar.sync 	0;
	@%p71 bra 	$L__BB0_228;
	setp.eq.s32 	%p72, %r727, 0;
	mov.b64 	%rd167, 0;
	@%p72 bra 	$L__BB0_130;
	shl.b64 	%rd134, %rd10, 3;
	{ // callseq 0, 0
	.param .b64 param0;
	st.param.b64 	[param0], %rd134;
	.param .b64 retval0;
	call.uni (retval0), 
	malloc, 
	(
	param0
	);
	ld.param.b64 	%rd167, [retval0];
	} // callseq 0
	setp.ne.s64 	%p73, %rd167, 0;
	@%p73 bra 	$L__BB0_130;
	add.u64 	%rd136, %SP, 0;
	add.u64 	%rd137, %SPL, 0;
	{ // callseq 1, 0
	.param .b64 param0;
	st.param.b64 	[param0], 0;
	call.uni 
	free, 
	(
	param0
	);
	} // callseq 1
	mov.u64 	%rd138, $str;
	cvta.global.u64 	%rd139, %rd138;
	st.local.u64 	[%rd137], %rd139;
	mov.u64 	%rd140, $str$1;
	cvta.global.u64 	%rd141, %rd140;
	{ // callseq 2, 0
	.param .b64 param0;
	st.param.b64 	[param0], %rd141;
	.param .b64 param1;
	st.param.b64 	[param1], %rd136;
	.param .b32 retval0;
	call.uni (retval0), 
	vprintf, 
	(
	param0, 
	param1
	);
	ld.param.b32 	%r1119, [retval0];
	} // callseq 2
	// begin inline asm
	trap;
	// end inline asm
$L__BB0_130:
	setp.lt.s32 	%p74, %r727, 1;
	@%p74 bra 	$L__BB0_134;
	mov.u32 	%r1666, population;
	mov.u32 	%r1667, %r1666;
$L__BB0_132:
	mov.u32 	%r573, %r1666;
	add.s32 	%r1666, %r573, 256;
	min.u32 	%r576, %r1666, %r562;
	add.s32 	%r1669, %r573, 8;
	setp.eq.s32 	%p75, %r1669, %r576;
	@%p75 bra 	$L__BB0_133;
	bra.uni 	$L__BB0_142;
$L__BB0_133:
	setp.lt.u32 	%p85, %r1666, %r562;
	add.s32 	%r1667, %r1667, 256;
	@%p85 bra 	$L__BB0_132;
$L__BB0_134:
	setp.lt.s32 	%p86, %r727, 33;
	@%p86 bra 	$L__BB0_225;
	add.s64 	%rd15, %rd167, %rd143;
	mov.b64 	%rd168, 32;
	mov.pred 	%p165, 0;
$L__BB0_136:
	mov.pred 	%p1, %p165;
	@%p1 bra 	$L__BB0_187;
	cvt.u32.u64 	%r612, %rd168;
	shl.b64 	%rd17, %rd168, 4;
	mov.u32 	%r1680, population;
	cvt.u64.u32 	%rd145, %r1680;
	cvta.shared.u64 	%rd172, %rd145;
	cvt.u32.u64 	%r613, %rd17;
	shl.b32 	%r1136, %r612, 3;
	mov.u64 	%rd170, %rd167;
$L__BB0_138:
	add.s32 	%r1137, %r1680, %r1136;
	shl.b64 	%rd146, %rd168, 3;
	add.s64 	%rd20, %rd172, %rd146;
	setp.lt.u32 	%p88, %r1137, %r562;
	min.u32 	%r615, %r1137, %r562;
	selp.b64 	%rd21, %rd20, %rd11, %p88;
	add.s32 	%r1138, %r615, %r1136;
	add.s64 	%rd147, %rd21, %rd146;
	setp.lt.u32 	%p89, %r1138, %r562;
	min.u32 	%r616, %r1138, %r562;
	selp.b64 	%rd22, %rd147, %rd11, %p89;
	setp.eq.s32 	%p90, %r1680, %r615;
	setp.eq.s32 	%p91, %r615, %r616;
	or.pred  	%p92, %p90, %p91;
	mov.u64 	%rd176, %rd170;
	mov.u32 	%r1684, %r1680;
	mov.u32 	%r1682, %r615;
	mov.u64 	%rd171, %rd21;
	@%p92 bra 	$L__BB0_158;
	mov.u64 	%rd171, %rd21;
	mov.u32 	%r1681, %r615;
	mov.u32 	%r1682, %r615;
	mov.u32 	%r1683, %r1680;
	mov.u32 	%r1684, %r1680;
	mov.u64 	%rd176, %rd170;
$L__BB0_140:
	ld.shared.f32 	%f6, [%r1682];
	ld.shared.f32 	%f7, [%r1684];
	setp.leu.f32 	%p93, %f6, %f7;
	@%p93 bra 	$L__BB0_156;
	ld.shared.u32 	%r1139, [%r1682+4];
	st.f32 	[%rd176], %f6;
	st.u32 	[%rd176+4], %r1139;
	add.s32 	%r1681, %r1681, 8;
	add.s32 	%r1682, %r1682, 8;
	add.s64 	%rd171, %rd171, 8;
	bra.uni 	$L__BB0_157;
$L__BB0_142:
	mov.b32 	%r1668, 0;
	mov.u32 	%r1670, %r1667;
	mov.u32 	%r1671, %r1667;
$L__BB0_143:
	add.s32 	%r582, %r1670, 8;
	add.s32 	%r583, %r1671, 8;
	ld.shared.v2.u32 	{%r584, %r586}, [%r1671+8];
	mov.b32 	%f2, %r584;
	ld.shared.f32 	%f40, [%r1667];
	setp.gt.f32 	%p76, %f2, %f40;
	@%p76 bra 	$L__BB0_147;
	ld.shared.f32 	%f139, [%r1671];
	setp.leu.f32 	%p82, %f2, %f139;
	mov.u32 	%r1679, %r583;
	@%p82 bra 	$L__BB0_146;
$L__BB0_145:
	mov.u32 	%r606, %r1671;
	ld.shared.u32 	%r1133, [%r1679+-4];
	mov.b32 	%r1134, %f139;
	st.shared.v2.u32 	[%r1679], {%r1134, %r1133};
	add.s32 	%r1671, %r606, -8;
	ld.shared.f32 	%f139, [%r606+-8];
	setp.gt.f32 	%p83, %f2, %f139;
	mov.u32 	%r1679, %r606;
	@%p83 bra 	$L__BB0_145;
$L__BB0_146:
	st.shared.f32 	[%r1679], %f2;
	st.shared.u32 	[%r1679+4], %r586;
	bra.uni 	$L__BB0_155;
$L__BB0_147:
	add.s32 	%r1672, %r1671, 16;
	and.b32  	%r588, %r1668, 3;
	setp.eq.s32 	%p77, %r588, 3;
	mov.u32 	%r1673, %r1669;
	mov.u32 	%r1674, %r582;
	@%p77 bra 	$L__BB0_151;
	add.s32 	%r1673, %r1669, -8;
	ld.shared.v2.u32 	{%r1123, %r1124}, [%r1670];
	st.shared.v2.u32 	[%r583], {%r1123, %r1124};
	setp.eq.s32 	%p78, %r588, 0;
	mov.u32 	%r1672, %r583;
	mov.u32 	%r1674, %r1670;
	@%p78 bra 	$L__BB0_151;
	add.s32 	%r1673, %r1669, -16;
	add.s32 	%r1674, %r1670, -8;
	ld.shared.v2.u32 	{%r1125, %r1126}, [%r1670+-8];
	st.shared.v2.u32 	[%r1671], {%r1125, %r1126};
	setp.eq.s32 	%p79, %r588, 1;
	mov.u32 	%r1672, %r1671;
	@%p79 bra 	$L__BB0_151;
	add.s32 	%r1673, %r1669, -24;
	add.s32 	%r1674, %r1670, -16;
	add.s32 	%r1672, %r1671, -8;
	ld.shared.v2.u32 	{%r1127, %r1128}, [%r1670+-16];
	st.shared.v2.u32 	[%r1671+-8], {%r1127, %r1128};
$L__BB0_151:
	setp.lt.u32 	%p80, %r1668, 3;
	@%p80 bra 	$L__BB0_154;
	add.s32 	%r1676, %r1672, -32;
	add.s32 	%r1675, %r1674, -16;
$L__BB0_153:
	ld.shared.f32 	%f41, [%r1675+8];
	ld.shared.u32 	%r1129, [%r1675+12];
	st.shared.f32 	[%r1676+24], %f41;
	st.shared.u32 	[%r1676+28], %r1129;
	ld.shared.f32 	%f42, [%r1675];
	ld.shared.u32 	%r1130, [%r1675+4];
	st.shared.f32 	[%r1676+16], %f42;
	st.shared.u32 	[%r1676+20], %r1130;
	ld.shared.f32 	%f43, [%r1675+-8];
	ld.shared.u32 	%r1131, [%r1675+-4];
	st.shared.f32 	[%r1676+8], %f43;
	st.shared.u32 	[%r1676+12], %r1131;
	add.s32 	%r1673, %r1673, -32;
	ld.shared.f32 	%f44, [%r1675+-16];
	ld.shared.u32 	%r1132, [%r1675+-12];
	st.shared.f32 	[%r1676], %f44;
	st.shared.u32 	[%r1676+4], %r1132;
	add.s32 	%r1676, %r1676, -32;
	add.s32 	%r1675, %r1675, -32;
	setp.ne.s32 	%p81, %r1673, %r573;
	@%p81 bra 	$L__BB0_153;
$L__BB0_154:
	st.shared.v2.u32 	[%r1667], {%r584, %r586};
$L__BB0_155:
	add.s32 	%r1669, %r1669, 8;
	setp.eq.s32 	%p84, %r1669, %r576;
	add.s32 	%r1668, %r1668, 1;
	mov.u32 	%r1670, %r582;
	mov.u32 	%r1671, %r583;
	@%p84 bra 	$L__BB0_133;
	bra.uni 	$L__BB0_143;
$L__BB0_156:
	ld.shared.u32 	%r1140, [%r1684+4];
	st.f32 	[%rd176], %f7;
	st.u32 	[%rd176+4], %r1140;
	add.s32 	%r1683, %r1683, 8;
	add.s32 	%r1684, %r1684, 8;
	add.s64 	%rd172, %rd172, 8;
$L__BB0_157:
	add.s64 	%rd176, %rd176, 8;
	setp.ne.s32 	%p94, %r1683, %r615;
	setp.ne.s32 	%p95, %r1681, %r616;
	and.pred  	%p96, %p94, %p95;
	@%p96 bra 	$L__BB0_140;
$L__BB0_158:
	sub.s64 	%rd34, %rd21, %rd172;
	shr.s64 	%rd35, %rd34, 3;
	setp.lt.s64 	%p97, %rd35, 1;
	@%p97 bra 	$L__BB0_172;
	and.b64  	%rd36, %rd35, 15;
	setp.lt.u64 	%p98, %rd35, 16;
	mov.u64 	%rd181, %rd176;
	@%p98 bra 	$L__BB0_162;
	and.b64  	%rd37, %rd35, 9223372036854775792;
	mov.b64 	%rd180, 0;
	mov.u64 	%rd181, %rd176;
$L__BB0_161:
	.pragma "nounroll";
	ld.shared.f32 	%f45, [%r1684];
	ld.shared.u32 	%r1141, [%r1684+4];
	st.f32 	[%rd181], %f45;
	st.u32 	[%rd181+4], %r1141;
	ld.shared.f32 	%f46, [%r1684+8];
	ld.shared.u32 	%r1142, [%r1684+12];
	st.f32 	[%rd181+8], %f46;
	st.u32 	[%rd181+12], %r1142;
	ld.shared.f32 	%f47, [%r1684+16];
	ld.shared.u32 	%r1143, [%r1684+20];
	st.f32 	[%rd181+16], %f47;
	st.u32 	[%rd181+20], %r1143;
	ld.shared.f32 	%f48, [%r1684+24];
	ld.shared.u32 	%r1144, [%r1684+28];
	st.f32 	[%rd181+24], %f48;
	st.u32 	[%rd181+28], %r1144;
	ld.shared.f32 	%f49, [%r1684+32];
	ld.shared.u32 	%r1145, [%r1684+36];
	st.f32 	[%rd181+32], %f49;
	st.u32 	[%rd181+36], %r1145;
	ld.shared.f32 	%f50, [%r1684+40];
	ld.shared.u32 	%r1146, [%r1684+44];
	st.f32 	[%rd181+40], %f50;
	st.u32 	[%rd181+44], %r1146;
	ld.shared.f32 	%f51, [%r1684+48];
	ld.shared.u32 	%r1147, [%r1684+52];
	st.f32 	[%rd181+48], %f51;
	st.u32 	[%rd181+52], %r1147;
	ld.shared.f32 	%f52, [%r1684+56];
	ld.shared.u32 	%r1148, [%r1684+60];
	st.f32 	[%rd181+56], %f52;
	st.u32 	[%rd181+60], %r1148;
	ld.shared.f32 	%f53, [%r1684+64];
	ld.shared.u32 	%r1149, [%r1684+68];
	st.f32 	[%rd181+64], %f53;
	st.u32 	[%rd181+68], %r1149;
	ld.shared.f32 	%f54, [%r1684+72];
	ld.shared.u32 	%r1150, [%r1684+76];
	st.f32 	[%rd181+72], %f54;
	st.u32 	[%rd181+76], %r1150;
	ld.shared.f32 	%f55, [%r1684+80];
	ld.shared.u32 	%r1151, [%r1684+84];
	st.f32 	[%rd181+80], %f55;
	st.u32 	[%rd181+84], %r1151;
	ld.shared.f32 	%f56, [%r1684+88];
	ld.shared.u32 	%r1152, [%r1684+92];
	st.f32 	[%rd181+88], %f56;
	st.u32 	[%rd181+92], %r1152;
	ld.shared.f32 	%f57, [%r1684+96];
	ld.shared.u32 	%r1153, [%r1684+100];
	st.f32 	[%rd181+96], %f57;
	st.u32 	[%rd181+100], %r1153;
	ld.shared.f32 	%f58, [%r1684+104];
	ld.shared.u32 	%r1154, [%r1684+108];
	st.f32 	[%rd181+104], %f58;
	st.u32 	[%rd181+108], %r1154;
	ld.shared.f32 	%f59, [%r1684+112];
	ld.shared.u32 	%r1155, [%r1684+116];
	st.f32 	[%rd181+112], %f59;
	st.u32 	[%rd181+116], %r1155;
	ld.shared.f32 	%f60, [%r1684+120];
	ld.shared.u32 	%r1156, [%r1684+124];
	st.f32 	[%rd181+120], %f60;
	st.u32 	[%rd181+124], %r1156;
	add.s32 	%r1684, %r1684, 128;
	add.s64 	%rd181, %rd181, 128;
	add.s64 	%rd180, %rd180, 16;
	setp.ne.s64 	%p99, %rd180, %rd37;
	@%p99 bra 	$L__BB0_161;
$L__BB0_162:
	setp.eq.s64 	%p100, %rd36, 0;
	@%p100 bra 	$L__BB0_172;
	and.b64  	%rd43, %rd35, 7;
	setp.lt.u64 	%p101, %rd36, 8;
	@%p101 bra 	$L__BB0_165;
	ld.shared.f32 	%f61, [%r1684];
	ld.shared.u32 	%r1157, [%r1684+4];
	st.f32 	[%rd181], %f61;
	st.u32 	[%rd181+4], %r1157;
	ld.shared.f32 	%f62, [%r1684+8];
	ld.shared.u32 	%r1158, [%r1684+12];
	st.f32 	[%rd181+8], %f62;
	st.u32 	[%rd181+12], %r1158;
	ld.shared.f32 	%f63, [%r1684+16];
	ld.shared.u32 	%r1159, [%r1684+20];
	st.f32 	[%rd181+16], %f63;
	st.u32 	[%rd181+20], %r1159;
	ld.shared.f32 	%f64, [%r1684+24];
	ld.shared.u32 	%r1160, [%r1684+28];
	st.f32 	[%rd181+24], %f64;
	st.u32 	[%rd181+28], %r1160;
	ld.shared.f32 	%f65, [%r1684+32];
	ld.shared.u32 	%r1161, [%r1684+36];
	st.f32 	[%rd181+32], %f65;
	st.u32 	[%rd181+36], %r1161;
	ld.shared.f32 	%f66, [%r1684+40];
	ld.shared.u32 	%r1162, [%r1684+44];
	st.f32 	[%rd181+40], %f66;
	st.u32 	[%rd181+44], %r1162;
	ld.shared.f32 	%f67, [%r1684+48];
	ld.shared.u32 	%r1163, [%r1684+52];
	st.f32 	[%rd181+48], %f67;
	st.u32 	[%rd181+52], %r1163;
	ld.shared.f32 	%f68, [%r1684+56];
	ld.shared.u32 	%r1164, [%r1684+60];
	st.f32 	[%rd181+56], %f68;
	st.u32 	[%rd181+60], %r1164;
	add.s32 	%r1684, %r1684, 64;
	add.s64 	%rd181, %rd181, 64;
$L__BB0_165:
	setp.eq.s64 	%p102, %rd43, 0;
	@%p102 bra 	$L__BB0_172;
	and.b64  	%rd46, %rd35, 3;
	setp.lt.u64 	%p103, %rd43, 4;
	@%p103 bra 	$L__BB0_168;
	ld.shared.f32 	%f69, [%r1684];
	ld.shared.u32 	%r1165, [%r1684+4];
	st.f32 	[%rd181], %f69;
	st.u32 	[%rd181+4], %r1165;
	ld.shared.f32 	%f70, [%r1684+8];
	ld.shared.u32 	%r1166, [%r1684+12];
	st.f32 	[%rd181+8], %f70;
	st.u32 	[%rd181+12], %r1166;
	ld.shared.f32 	%f71, [%r1684+16];
	ld.shared.u32 	%r1167, [%r1684+20];
	st.f32 	[%rd181+16], %f71;
	st.u32 	[%rd181+20], %r1167;
	ld.shared.f32 	%f72, [%r1684+24];
	ld.shared.u32 	%r1168, [%r1684+28];
	st.f32 	[%rd181+24], %f72;
	st.u32 	[%rd181+28], %r1168;
	add.s32 	%r1684, %r1684, 32;
	add.s64 	%rd181, %rd181, 32;
$L__BB0_168:
	setp.eq.s64 	%p104, %rd46, 0;
	@%p104 bra 	$L__BB0_172;
	ld.shared.f32 	%f73, [%r1684];
	ld.shared.u32 	%r1169, [%r1684+4];
	st.f32 	[%rd181], %f73;
	st.u32 	[%rd181+4], %r1169;
	setp.eq.s64 	%p105, %rd46, 1;
	@%p105 bra 	$L__BB0_172;
	ld.shared.f32 	%f74, [%r1684+8];
	ld.shared.u32 	%r1170, [%r1684+12];
	st.f32 	[%rd181+8], %f74;
	st.u32 	[%rd181+12], %r1170;
	setp.eq.s64 	%p106, %rd46, 2;
	@%p106 bra 	$L__BB0_172;
	ld.shared.f32 	%f75, [%r1684+16];
	ld.shared.u32 	%r1171, [%r1684+20];
	st.f32 	[%rd181+16], %f75;
	st.u32 	[%rd181+20], %r1171;
$L__BB0_172:
	add.s64 	%rd186, %rd176, %rd34;
	sub.s64 	%rd149, %rd22, %rd171;
	shr.s64 	%rd50, %rd149, 3;
	setp.lt.s64 	%p107, %rd50, 1;
	@%p107 bra 	$L__BB0_186;
	and.b64  	%rd51, %rd50, 15;
	setp.lt.u64 	%p108, %rd50, 16;
	@%p108 bra 	$L__BB0_176;
	and.b64  	%rd52, %rd50, 9223372036854775792;
	mov.b64 	%rd185, 0;
$L__BB0_175:
	.pragma "nounroll";
	ld.shared.f32 	%f76, [%r1682];
	ld.shared.u32 	%r1172, [%r1682+4];
	st.f32 	[%rd186], %f76;
	st.u32 	[%rd186+4], %r1172;
	ld.shared.f32 	%f77, [%r1682+8];
	ld.shared.u32 	%r1173, [%r1682+12];
	st.f32 	[%rd186+8], %f77;
	st.u32 	[%rd186+12], %r1173;
	ld.shared.f32 	%f78, [%r1682+16];
	ld.shared.u32 	%r1174, [%r1682+20];
	st.f32 	[%rd186+16], %f78;
	st.u32 	[%rd186+20], %r1174;
	ld.shared.f32 	%f79, [%r1682+24];
	ld.shared.u32 	%r1175, [%r1682+28];
	st.f32 	[%rd186+24], %f79;
	st.u32 	[%rd186+28], %r1175;
	ld.shared.f32 	%f80, [%r1682+32];
	ld.shared.u32 	%r1176, [%r1682+36];
	st.f32 	[%rd186+32], %f80;
	st.u32 	[%rd186+36], %r1176;
	ld.shared.f32 	%f81, [%r1682+40];
	ld.shared.u32 	%r1177, [%r1682+44];
	st.f32 	[%rd186+40], %f81;
	st.u32 	[%rd186+44], %r1177;
	ld.shared.f32 	%f82, [%r1682+48];
	ld.shared.u32 	%r1178, [%r1682+52];
	st.f32 	[%rd186+48], %f82;
	st.u32 	[%rd186+52], %r1178;
	ld.shared.f32 	%f83, [%r1682+56];
	ld.shared.u32 	%r1179, [%r1682+60];
	st.f32 	[%rd186+56], %f83;
	st.u32 	[%rd186+60], %r1179;
	ld.shared.f32 	%f84, [%r1682+64];
	ld.shared.u32 	%r1180, [%r1682+68];
	st.f32 	[%rd186+64], %f84;
	st.u32 	[%rd186+68], %r1180;
	ld.shared.f32 	%f85, [%r1682+72];
	ld.shared.u32 	%r1181, [%r1682+76];
	st.f32 	[%rd186+72], %f85;
	st.u32 	[%rd186+76], %r1181;
	ld.shared.f32 	%f86, [%r1682+80];
	ld.shared.u32 	%r1182, [%r1682+84];
	st.f32 	[%rd186+80], %f86;
	st.u32 	[%rd186+84], %r1182;
	ld.shared.f32 	%f87, [%r1682+88];
	ld.shared.u32 	%r1183, [%r1682+92];
	st.f32 	[%rd186+88], %f87;
	st.u32 	[%rd186+92], %r1183;
	ld.shared.f32 	%f88, [%r1682+96];
	ld.shared.u32 	%r1184, [%r1682+100];
	st.f32 	[%rd186+96], %f88;
	st.u32 	[%rd186+100], %r1184;
	ld.shared.f32 	%f89, [%r1682+104];
	ld.shared.u32 	%r1185, [%r1682+108];
	st.f32 	[%rd186+104], %f89;
	st.u32 	[%rd186+108], %r1185;
	ld.shared.f32 	%f90, [%r1682+112];
	ld.shared.u32 	%r1186, [%r1682+116];
	st.f32 	[%rd186+112], %f90;
	st.u32 	[%rd186+116], %r1186;
	ld.shared.f32 	%f91, [%r1682+120];
	ld.shared.u32 	%r1187, [%r1682+124];
	st.f32 	[%rd186+120], %f91;
	st.u32 	[%rd186+124], %r1187;
	add.s32 	%r1682, %r1682, 128;
	add.s64 	%rd186, %rd186, 128;
	add.s64 	%rd185, %rd185, 16;
	setp.ne.s64 	%p109, %rd185, %rd52;
	@%p109 bra 	$L__BB0_175;
$L__BB0_176:
	setp.eq.s64 	%p110, %rd51, 0;
	@%p110 bra 	$L__BB0_186;
	and.b64  	%rd58, %rd50, 7;
	setp.lt.u64 	%p111, %rd51, 8;
	@%p111 bra 	$L__BB0_179;
	ld.shared.f32 	%f92, [%r1682];
	ld.shared.u32 	%r1188, [%r1682+4];
	st.f32 	[%rd186], %f92;
	st.u32 	[%rd186+4], %r1188;
	ld.shared.f32 	%f93, [%r1682+8];
	ld.shared.u32 	%r1189, [%r1682+12];
	st.f32 	[%rd186+8], %f93;
	st.u32 	[%rd186+12], %r1189;
	ld.shared.f32 	%f94, [%r1682+16];
	ld.shared.u32 	%r1190, [%r1682+20];
	st.f32 	[%rd186+16], %f94;
	st.u32 	[%rd186+20], %r1190;
	ld.shared.f32 	%f95, [%r1682+24];
	ld.shared.u32 	%r1191, [%r1682+28];
	st.f32 	[%rd186+24], %f95;
	st.u32 	[%rd186+28], %r1191;
	ld.shared.f32 	%f96, [%r1682+32];
	ld.shared.u32 	%r1192, [%r1682+36];
	st.f32 	[%rd186+32], %f96;
	st.u32 	[%rd186+36], %r1192;
	ld.shared.f32 	%f97, [%r1682+40];
	ld.shared.u32 	%r1193, [%r1682+44];
	st.f32 	[%rd186+40], %f97;
	st.u32 	[%rd186+44], %r1193;
	ld.shared.f32 	%f98, [%r1682+48];
	ld.shared.u32 	%r1194, [%r1682+52];
	st.f32 	[%rd186+48], %f98;
	st.u32 	[%rd186+52], %r1194;
	ld.shared.f32 	%f99, [%r1682+56];
	ld.shared.u32 	%r1195, [%r1682+60];
	st.f32 	[%rd186+56], %f99;
	st.u32 	[%rd186+60], %r1195;
	add.s32 	%r1682, %r1682, 64;
	add.s64 	%rd186, %rd186, 64;
$L__BB0_179:
	setp.eq.s64 	%p112, %rd58, 0;
	@%p112 bra 	$L__BB0_186;
	and.b64  	%rd61, %rd50, 3;
	setp.lt.u64 	%p113, %rd58, 4;
	@%p113 bra 	$L__BB0_182;
	ld.shared.f32 	%f100, [%r1682];
	ld.shared.u32 	%r1196, [%r1682+4];
	st.f32 	[%rd186], %f100;
	st.u32 	[%rd186+4], %r1196;
	ld.shared.f32 	%f101, [%r1682+8];
	ld.shared.u32 	%r1197, [%r1682+12];
	st.f32 	[%rd186+8], %f101;
	st.u32 	[%rd186+12], %r1197;
	ld.shared.f32 	%f102, [%r1682+16];
	ld.shared.u32 	%r1198, [%r1682+20];
	st.f32 	[%rd186+16], %f102;
	st.u32 	[%rd186+20], %r1198;
	ld.shared.f32 	%f103, [%r1682+24];
	ld.shared.u32 	%r1199, [%r1682+28];
	st.f32 	[%rd186+24], %f103;
	st.u32 	[%rd186+28], %r1199;
	add.s32 	%r1682, %r1682, 32;
	add.s64 	%rd186, %rd186, 32;
$L__BB0_182:
	setp.eq.s64 	%p114, %rd61, 0;
	@%p114 bra 	$L__BB0_186;
	ld.shared.f32 	%f104, [%r1682];
	ld.shared.u32 	%r1200, [%r1682+4];
	st.f32 	[%rd186], %f104;
	st.u32 	[%rd186+4], %r1200;
	setp.eq.s64 	%p115, %rd61, 1;
	@%p115 bra 	$L__BB0_186;
	ld.shared.f32 	%f105, [%r1682+8];
	ld.shared.u32 	%r1201, [%r1682+12];
	st.f32 	[%rd186+8], %f105;
	st.u32 	[%rd186+12], %r1201;
	setp.eq.s64 	%p116, %rd61, 2;
	@%p116 bra 	$L__BB0_186;
	ld.shared.f32 	%f106, [%r1682+16];
	ld.shared.u32 	%r1202, [%r1682+20];
	st.f32 	[%rd186+16], %f106;
	st.u32 	[%rd186+20], %r1202;
$L__BB0_186:
	add.s32 	%r1680, %r1680, %r613;
	shl.b64 	%rd151, %rd168, 3;
	add.s64 	%rd172, %rd20, %rd151;
	add.s64 	%rd170, %rd170, %rd17;
	setp.lt.u32 	%p117, %r1680, %r562;
	@%p117 bra 	$L__BB0_138;
	bra.uni 	$L__BB0_209;
$L__BB0_187:
	cvt.u32.u64 	%r1204, %rd168;
	shl.b32 	%r646, %r1204, 4;
	mov.u32 	%r1699, population;
	mov.u64 	%rd190, %rd167;
$L__BB0_188:
	shl.b64 	%rd152, %rd168, 3;
	add.s64 	%rd67, %rd190, %rd152;
	sub.s64 	%rd153, %rd67, %rd15;
	setp.lt.s64 	%p118, %rd153, 0;
	selp.b64 	%rd154, %rd67, %rd15, %p118;
	add.s64 	%rd155, %rd154, %rd152;
	sub.s64 	%rd156, %rd155, %rd15;
	setp.lt.s64 	%p119, %rd156, 0;
	selp.b64 	%rd157, %rd155, %rd15, %p119;
	setp.eq.s64 	%p120, %rd190, %rd154;
	setp.eq.s64 	%p121, %rd154, %rd157;
	or.pred  	%p122, %p120, %p121;
	mov.u64 	%rd191, %rd154;
	mov.u32 	%r1701, %r1699;
	@%p122 bra 	$L__BB0_194;
	mov.u32 	%r1701, %r1699;
	mov.u64 	%rd191, %rd154;
$L__BB0_190:
	ld.f32 	%f8, [%rd191];
	ld.f32 	%f9, [%rd190];
	setp.leu.f32 	%p123, %f8, %f9;
	@%p123 bra 	$L__BB0_192;
	ld.u32 	%r1205, [%rd191+4];
	st.shared.f32 	[%r1701], %f8;
	st.shared.u32 	[%r1701+4], %r1205;
	add.s64 	%rd191, %rd191, 8;
	bra.uni 	$L__BB0_193;
$L__BB0_192:
	ld.u32 	%r1206, [%rd190+4];
	st.shared.f32 	[%r1701], %f9;
	st.shared.u32 	[%r1701+4], %r1206;
	add.s64 	%rd190, %rd190, 8;
$L__BB0_193:
	add.s32 	%r1701, %r1701, 8;
	setp.ne.s64 	%p124, %rd190, %rd154;
	setp.ne.s64 	%p125, %rd191, %rd157;
	and.pred  	%p126, %p124, %p125;
	@%p126 bra 	$L__BB0_190;
$L__BB0_194:
	sub.s64 	%rd158, %rd154, %rd190;
	shr.s64 	%rd78, %rd158, 3;
	setp.lt.s64 	%p127, %rd78, 1;
	@%p127 bra 	$L__BB0_201;
	and.b64  	%rd79, %rd78, 3;
	setp.eq.s64 	%p128, %rd79, 0;
	mov.u32 	%r1702, %r1701;
	mov.u64 	%rd196, %rd190;
	mov.u64 	%rd197, %rd78;
	@%p128 bra 	$L__BB0_199;
	ld.f32 	%f107, [%rd190];
	ld.u32 	%r1207, [%rd190+4];
	st.shared.f32 	[%r1701], %f107;
	st.shared.u32 	[%r1701+4], %r1207;
	add.s64 	%rd196, %rd190, 8;
	add.s32 	%r1702, %r1701, 8;
	add.s64 	%rd197, %rd78, -1;
	setp.eq.s64 	%p129, %rd79, 1;
	@%p129 bra 	$L__BB0_199;
	ld.f32 	%f108, [%rd190+8];
	ld.u32 	%r1208, [%rd190+12];
	st.shared.f32 	[%r1701+8], %f108;
	st.shared.u32 	[%r1701+12], %r1208;
	add.s64 	%rd196, %rd190, 16;
	add.s32 	%r1702, %r1701, 16;
	add.s64 	%rd197, %rd78, -2;
	setp.eq.s64 	%p130, %rd79, 2;
	@%p130 bra 	$L__BB0_199;
	ld.f32 	%f109, [%rd190+16];
	ld.u32 	%r1209, [%rd190+20];
	st.shared.f32 	[%r1701+16], %f109;
	st.shared.u32 	[%r1701+20], %r1209;
	add.s64 	%rd196, %rd190, 24;
	add.s32 	%r1702, %r1701, 24;
	add.s64 	%rd197, %rd78, -3;
$L__BB0_199:
	setp.lt.u64 	%p131, %rd78, 4;
	@%p131 bra 	$L__BB0_201;
$L__BB0_200:
	ld.f32 	%f110, [%rd196];
	ld.u32 	%r1210, [%rd196+4];
	st.shared.f32 	[%r1702], %f110;
	st.shared.u32 	[%r1702+4], %r1210;
	ld.f32 	%f111, [%rd196+8];
	ld.u32 	%r1211, [%rd196+12];
	st.shared.f32 	[%r1702+8], %f111;
	st.shared.u32 	[%r1702+12], %r1211;
	ld.f32 	%f112, [%rd196+16];
	ld.u32 	%r1212, [%rd196+20];
	st.shared.f32 	[%r1702+16], %f112;
	st.shared.u32 	[%r1702+20], %r1212;
	ld.f32 	%f113, [%rd196+24];
	ld.u32 	%r1213, [%rd196+28];
	st.shared.f32 	[%r1702+24], %f113;
	st.shared.u32 	[%r1702+28], %r1213;
	add.s64 	%rd196, %rd196, 32;
	add.s32 	%r1702, %r1702, 32;
	add.s64 	%rd91, %rd197, -4;
	setp.gt.u64 	%p132, %rd197, 4;
	mov.u64 	%rd197, %rd91;
	@%p132 bra 	$L__BB0_200;
$L__BB0_201:
	cvt.u32.u64 	%r1214, %rd78;
	shl.b32 	%r1215, %r1214, 3;
	add.s32 	%r657, %r1701, %r1215;
	sub.s64 	%rd159, %rd157, %rd191;
	shr.s64 	%rd92, %rd159, 3;
	setp.lt.s64 	%p133, %rd92, 1;
	@%p133 bra 	$L__BB0_208;
	and.b64  	%rd93, %rd92, 3;
	setp.eq.s64 	%p134, %rd93, 0;
	mov.u32 	%r1704, %r657;
	mov.u64 	%rd200, %rd191;
	mov.u64 	%rd201, %rd92;
	@%p134 bra 	$L__BB0_206;
	ld.f32 	%f114, [%rd191];
	ld.u32 	%r1216, [%rd191+4];
	st.shared.f32 	[%r657], %f114;
	st.shared.u32 	[%r657+4], %r1216;
	add.s64 	%rd200, %rd191, 8;
	add.s32 	%r1704, %r657, 8;
	add.s64 	%rd201, %rd92, -1;
	setp.eq.s64 	%p135, %rd93, 1;
	@%p135 bra 	$L__BB0_206;
	ld.f32 	%f115, [%rd191+8];
	ld.u32 	%r1217, [%rd191+12];
	st.shared.f32 	[%r657+8], %f115;
	st.shared.u32 	[%r657+12], %r1217;
	add.s64 	%rd200, %rd191, 16;
	add.s32 	%r1704, %r657, 16;
	add.s64 	%rd201, %rd92, -2;
	setp.eq.s64 	%p136, %rd93, 2;
	@%p136 bra 	$L__BB0_206;
	ld.f32 	%f116, [%rd191+16];
	ld.u32 	%r1218, [%rd191+20];
	st.shared.f32 	[%r657+16], %f116;
	st.shared.u32 	[%r657+20], %r1218;
	add.s64 	%rd200, %rd191, 24;
	add.s32 	%r1704, %r657, 24;
	add.s64 	%rd201, %rd92, -3;
$L__BB0_206:
	setp.lt.u64 	%p137, %rd92, 4;
	@%p137 bra 	$L__BB0_208;
$L__BB0_207:
	ld.f32 	%f117, [%rd200];
	ld.u32 	%r1219, [%rd200+4];
	st.shared.f32 	[%r1704], %f117;
	st.shared.u32 	[%r1704+4], %r1219;
	ld.f32 	%f118, [%rd200+8];
	ld.u32 	%r1220, [%rd200+12];
	st.shared.f32 	[%r1704+8], %f118;
	st.shared.u32 	[%r1704+12], %r1220;
	ld.f32 	%f119, [%rd200+16];
	ld.u32 	%r1221, [%rd200+20];
	st.shared.f32 	[%r1704+16], %f119;
	st.shared.u32 	[%r1704+20], %r1221;
	ld.f32 	%f120, [%rd200+24];
	ld.u32 	%r1222, [%rd200+28];
	st.shared.f32 	[%r1704+24], %f120;
	st.shared.u32 	[%r1704+28], %r1222;
	add.s64 	%rd200, %rd200, 32;
	add.s32 	%r1704, %r1704, 32;
	add.s64 	%rd105, %rd201, -4;
	setp.gt.u64 	%p138, %rd201, 4;
	mov.u64 	%rd201, %rd105;
	@%p138 bra 	$L__BB0_207;
$L__BB0_208:
	shl.b64 	%rd160, %rd168, 3;
	add.s64 	%rd190, %rd67, %rd160;
	add.s32 	%r1699, %r1699, %r646;
	sub.s64 	%rd161, %rd190, %rd15;
	setp.lt.s64 	%p139, %rd161, 0;
	@%p139 bra 	$L__BB0_188;
$L__BB0_209:
	shl.b64 	%rd168, %rd168, 1;
	not.pred 	%p165, %p1;
	setp.lt.s64 	%p140, %rd168, %rd10;
	@%p140 bra 	$L__BB0_136;
	@%p1 bra 	$L__BB0_225;
	setp.eq.s32 	%p141, %r727, 0;
	@%p141 bra 	$L__BB0_227;
	setp.lt.s32 	%p142, %r727, 1;
	@%p142 bra 	$L__BB0_225;
	mov.b64 	%rd205, 0;
	mov.u32 	%r1707, population;
	mov.u64 	%rd206, %rd167;
$L__BB0_214:
	.pragma "nounroll";
	mov.u64 	%rd108, %rd206;
	mov.u32 	%r665, %r1707;
	ld.u32 	%r1224, [%rd108];
	ld.u32 	%r1225, [%rd108+4];
	st.shared.v2.u32 	[%r665], {%r1224, %r1225};
	ld.u32 	%r1226, [%rd108+8];
	ld.u32 	%r1227, [%rd108+12];
	st.shared.v2.u32 	[%r665+8], {%r1226, %r1227};
	ld.u32 	%r1228, [%rd108+16];
	ld.u32 	%r1229, [%rd108+20];
	st.shared.v2.u32 	[%r665+16], {%r1228, %r1229};
	ld.u32 	%r1230, [%rd108+24];
	ld.u32 	%r1231, [%rd108+28];
	st.shared.v2.u32 	[%r665+24], {%r1230, %r1231};
	ld.u32 	%r1232, [%rd108+32];
	ld.u32 	%r1233, [%rd108+36];
	st.shared.v2.u32 	[%r665+32], {%r1232, %r1233};
	ld.u32 	%r1234, [%rd108+40];
	ld.u32 	%r1235, [%rd108+44];
	st.shared.v2.u32 	[%r665+40], {%r1234, %r1235};
	ld.u32 	%r1236, [%rd108+48];
	ld.u32 	%r1237, [%rd108+52];
	st.shared.v2.u32 	[%r665+48], {%r1236, %r1237};
	ld.u32 	%r1238, [%rd108+56];
	ld.u32 	%r1239, [%rd108+60];
	st.shared.v2.u32 	[%r665+56], {%r1238, %r1239};
	ld.u32 	%r1240, [%rd108+64];
	ld.u32 	%r1241, [%rd108+68];
	st.shared.v2.u32 	[%r665+64], {%r1240, %r1241};
	ld.u32 	%r1242, [%rd108+72];
	ld.u32 	%r1243, [%rd108+76];
	st.shared.v2.u32 	[%r665+72], {%r1242, %r1243};
	ld.u32 	%r1244, [%rd108+80];
	ld.u32 	%r1245, [%rd108+84];
	st.shared.v2.u32 	[%r665+80], {%r1244, %r1245};
	ld.u32 	%r1246, [%rd108+88];
	ld.u32 	%r1247, [%rd108+92];
	st.shared.v2.u32 	[%r665+88], {%r1246, %r1247};
	ld.u32 	%r1248, [%rd108+96];
	ld.u32 	%r1249, [%rd108+100];
	st.shared.v2.u32 	[%r665+96], {%r1248, %r1249};
	ld.u32 	%r1250, [%rd108+104];
	ld.u32 	%r1251, [%rd108+108];
	st.shared.v2.u32 	[%r665+104], {%r1250, %r1251};
	ld.u32 	%r1252, [%rd108+112];
	ld.u32 	%r1253, [%rd108+116];
	st.shared.v2.u32 	[%r665+112], {%r1252, %r1253};
	ld.u32 	%r1254, [%rd108+120];
	ld.u32 	%r1255, [%rd108+124];
	st.shared.v2.u32 	[%r665+120], {%r1254, %r1255};
	add.s64 	%rd206, %rd108, 128;
	add.s32 	%r1707, %r665, 128;
	add.s64 	%rd205, %rd205, 16;
	and.b64  	%rd163, %rd10, 2147483632;
	setp.ne.s64 	%p143, %rd205, %rd163;
	@%p143 bra 	$L__BB0_214;
	setp.eq.s32 	%p144, %r563, 0;
	@%p144 bra 	$L__BB0_225;
	add.s32 	%r1256, %r563, -1;
	setp.lt.u32 	%p145, %r1256, 7;
	@%p145 bra 	$L__BB0_218;
	ld.u32 	%r1257, [%rd108+128];
	ld.u32 	%r1258, [%rd108+132];
	st.shared.v2.u32 	[%r665+128], {%r1257, %r1258};
	ld.u32 	%r1259, [%rd108+136];
	ld.u32 	%r1260, [%rd108+140];
	st.shared.v2.u32 	[%r665+136], {%r1259, %r1260};
	ld.u32 	%r1261, [%rd108+144];
	ld.u32 	%r1262, [%rd108+148];
	st.shared.v2.u32 	[%r665+144], {%r1261, %r1262};
	ld.u32 	%r1263, [%rd108+152];
	ld.u32 	%r1264, [%rd108+156];
	st.shared.v2.u32 	[%r665+152], {%r1263, %r1264};
	ld.u32 	%r1265, [%rd108+160];
	ld.u32 	%r1266, [%rd108+164];
	st.shared.v2.u32 	[%r665+160], {%r1265, %r1266};
	ld.u32 	%r1267, [%rd108+168];
	ld.u32 	%r1268, [%rd108+172];
	st.shared.v2.u32 	[%r665+168], {%r1267, %r1268};
	ld.u32 	%r1269, [%rd108+176];
	ld.u32 	%r1270, [%rd108+180];
	st.shared.v2.u32 	[%r665+176], {%r1269, %r1270};
	ld.u32 	%r1271, [%rd108+184];
	ld.u32 	%r1272, [%rd108+188];
	st.shared.v2.u32 	[%r665+184], {%r1271, %r1272};
	add.s64 	%rd206, %rd108, 192;
	add.s32 	%r1707, %r665, 192;
$L__BB0_218:
	setp.eq.s32 	%p146, %r564, 0;
	@%p146 bra 	$L__BB0_225;
	add.s32 	%r1273, %r564, -1;
	setp.lt.u32 	%p147, %r1273, 3;
	@%p147 bra 	$L__BB0_221;
	ld.f32 	%f121, [%rd206];
	ld.u32 	%r1274, [%rd206+4];
	st.shared.f32 	[%r1707], %f121;
	st.shared.u32 	[%r1707+4], %r1274;
	ld.f32 	%f122, [%rd206+8];
	ld.u32 	%r1275, [%rd206+12];
	st.shared.f32 	[%r1707+8], %f122;
	st.shared.u32 	[%r1707+12], %r1275;
	ld.f32 	%f123, [%rd206+16];
	ld.u32 	%r1276, [%rd206+20];
	st.shared.f32 	[%r1707+16], %f123;
	st.shared.u32 	[%r1707+20], %r1276;
	ld.f32 	%f124, [%rd206+24];
	ld.u32 	%r1277, [%rd206+28];
	st.shared.f32 	[%r1707+24], %f124;
	st.shared.u32 	[%r1707+28], %r1277;
	add.s64 	%rd206, %rd206, 32;
	add.s32 	%r1707, %r1707, 32;
$L__BB0_221:
	setp.eq.s32 	%p148, %r565, 0;
	@%p148 bra 	$L__BB0_225;
	setp.eq.s32 	%p149, %r565, 1;
	ld.f32 	%f125, [%rd206];
	ld.u32 	%r1278, [%rd206+4];
	st.shared.f32 	[%r1707], %f125;
	st.shared.u32 	[%r1707+4], %r1278;
	@%p149 bra 	$L__BB0_225;
	setp.eq.s32 	%p150, %r565, 2;
	ld.f32 	%f126, [%rd206+8];
	ld.u32 	%r1279, [%rd206+12];
	st.shared.f32 	[%r1707+8], %f126;
	st.shared.u32 	[%r1707+12], %r1279;
	@%p150 bra 	$L__BB0_225;
	ld.f32 	%f127, [%rd206+16];
	ld.u32 	%r1280, [%rd206+20];
	st.shared.f32 	[%r1707+16], %f127;
	st.shared.u32 	[%r1707+20], %r1280;
$L__BB0_225:
	setp.eq.s32 	%p151, %r727, 0;
	@%p151 bra 	$L__BB0_227;
	{ // callseq 3, 0
	.param .b64 param0;
	st.param.b64 	[param0], %rd167;
	call.uni 
	free, 
	(
	param0
	);
	} // callseq 3
$L__BB0_227:
	ld.shared.f32 	%f128, [population];
	mul.wide.u32 	%rd164, %r1663, 4;
	add.s64 	%rd165, %rd12, %rd164;
	st.global.f32 	[%rd165], %f128;
$L__BB0_228:
	setp.ge.s32 	%p152, %r2, %r727;
	bar.sync 	0;
	@%p152 bra 	$L__BB0_245;
	ld.shared.f32 	%f142, [_ZZ17persistentThreadsiiPfjE12totalFitness];
	ld.local.v2.u32 	{%r1711, %r1716}, [%rd1];
	ld.local.v2.u32 	{%r1715, %r1714}, [%rd1+8];
	ld.local.v2.u32 	{%r1713, %r1731}, [%rd1+16];
	mov.u32 	%r1717, %r2;
$L__BB0_230:
	setp.lt.s32 	%p153, %r727, 1;
	@%p153 bra 	$L__BB0_240;
	shr.u32 	%r1294, %r1716, 2;
	xor.b32  	%r1295, %r1294, %r1716;
	shl.b32 	%r1296, %r1731, 4;
	shl.b32 	%r1297, %r1295, 1;
	xor.b32  	%r1298, %r1297, %r1296;
	xor.b32  	%r1299, %r1298, %r1295;
	xor.b32  	%r1724, %r1299, %r1731;
	add.s32 	%r1300, %r1711, %r1724;
	add.s32 	%r1301, %r1300, 362437;
	cvt.rn.f32.u32 	%f130, %r1301;
	fma.rn.f32 	%f131, %f130, 0f2F800000, 0f2F000000;
	mul.f32 	%f12, %f142, %f131;
	mov.f32 	%f141, 0f00000000;
	mov.b32 	%r1718, 0;
$L__BB0_232:
	shl.b32 	%r1302, %r1718, 3;
	mov.u32 	%r1303, population;
	add.s32 	%r688, %r1303, %r1302;
	ld.shared.f32 	%f14, [%r688];
	add.f32 	%f141, %f141, %f14;
	setp.geu.f32 	%p154, %f12, %f141;
	@%p154 bra 	$L__BB0_234;
	ld.shared.u32 	%r1719, [%r688+4];
	sub.f32 	%f142, %f142, %f14;
	mov.u32 	%r1720, %r1718;
	bra.uni 	$L__BB0_235;
$L__BB0_234:
	add.s32 	%r1718, %r1718, 1;
	setp.ne.s32 	%p155, %r1718, %r727;
	mov.b32 	%r1720, -1;
	@%p155 bra 	$L__BB0_232;
$L__BB0_235:
	shr.u32 	%r1306, %r1715, 2;
	xor.b32  	%r1307, %r1306, %r1715;
	shl.b32 	%r1308, %r1724, 4;
	shl.b32 	%r1309, %r1307, 1;
	xor.b32  	%r1310, %r1309, %r1308;
	xor.b32  	%r1311, %r1310, %r1307;
	xor.b32  	%r1725, %r1311, %r1724;
	add.s32 	%r1312, %r1711, %r1725;
	add.s32 	%r1313, %r1312, 724874;
	cvt.rn.f32.u32 	%f133, %r1313;
	fma.rn.f32 	%f134, %f133, 0f2F800000, 0f2F000000;
	mul.f32 	%f18, %f142, %f134;
	mov.f32 	%f144, 0f00000000;
	mov.b32 	%r1721, 0;
$L__BB0_236:
	setp.eq.s32 	%p156, %r1721, %r1720;
	@%p156 bra 	$L__BB0_239;
	shl.b32 	%r1314, %r1721, 3;
	add.s32 	%r695, %r1303, %r1314;
	ld.shared.f32 	%f20, [%r695];
	add.f32 	%f144, %f144, %f20;
	setp.geu.f32 	%p157, %f18, %f144;
	@%p157 bra 	$L__BB0_239;
	ld.shared.u32 	%r1722, [%r695+4];
	sub.f32 	%f142, %f142, %f20;
	bra.uni 	$L__BB0_241;
$L__BB0_239:
	add.s32 	%r1721, %r1721, 1;
	setp.eq.s32 	%p158, %r1721, %r727;
	@%p158 bra 	$L__BB0_241;
	bra.uni 	$L__BB0_236;
$L__BB0_240:
	shr.u32 	%r1281, %r1716, 2;
	xor.b32  	%r1282, %r1281, %r1716;
	shl.b32 	%r1283, %r1731, 4;
	shl.b32 	%r1284, %r1282, 1;
	xor.b32  	%r1285, %r1284, %r1283;
	xor.b32  	%r1286, %r1285, %r1282;
	xor.b32  	%r1724, %r1286, %r1731;
	shr.u32 	%r1287, %r1715, 2;
	xor.b32  	%r1288, %r1287, %r1715;
	shl.b32 	%r1289, %r1724, 4;
	shl.b32 	%r1290, %r1288, 1;
	xor.b32  	%r1291, %r1290, %r1289;
	xor.b32  	%r1292, %r1291, %r1288;
	xor.b32  	%r1725, %r1292, %r1724;
$L__BB0_241:
	shr.u32 	%r1316, %r1714, 2;
	xor.b32  	%r1317, %r1316, %r1714;
	shl.b32 	%r1318, %r1725, 4;
	shl.b32 	%r1319, %r1317, 1;
	xor.b32  	%r1320, %r1319, %r1318;
	xor.b32  	%r1321, %r1320, %r1317;
	xor.b32  	%r704, %r1321, %r1725;
	add.s32 	%r1322, %r1711, %r704;
	add.s32 	%r1323, %r1322, 1087311;
	mul.hi.u32 	%r1324, %r1323, 138547333;
	sub.s32 	%r1325, %r1323, %r1324;
	shr.u32 	%r1326, %r1325, 1;
	add.s32 	%r1327, %r1326, %r1324;
	shr.u32 	%r1328, %r1327, 4;
	mul.lo.s32 	%r1329, %r1328, 31;
	sub.s32 	%r1330, %r1323, %r1329;
	mov.b32 	%r1331, -1;
	shl.b32 	%r1332, %r1331, %r1330;
	sub.s32 	%r1333, 32, %r1330;
	shr.u32 	%r1334, %r1331, %r1333;
	and.b32  	%r1335, %r1332, %r1719;
	and.b32  	%r1336, %r1334, %r1722;
	add.s32 	%r1664, %r1336, %r1335;
	shr.u32 	%r1337, %r1713, 2;
	xor.b32  	%r1338, %r1337, %r1713;
	shl.b32 	%r1339, %r704, 4;
	shl.b32 	%r1340, %r1338, 1;
	xor.b32  	%r1341, %r1340, %r1339;
	xor.b32  	%r1342, %r1341, %r1338;
	xor.b32  	%r706, %r1342, %r704;
	add.s32 	%r1726, %r1711, 1449748;
	add.s32 	%r1343, %r706, %r1726;
	cvt.rn.f32.u32 	%f135, %r1343;
	fma.rn.f32 	%f136, %f135, 0f2F800000, 0f2F000000;
	cvt.f64.f32 	%fd1, %f136;
	setp.geu.f64 	%p159, %fd1, 0d3FA999999999999A;
	mov.u32 	%r1727, %r706;
	mov.u32 	%r1713, %r704;
	mov.u32 	%r1714, %r1725;
	mov.u32 	%r1715, %r1724;
	@%p159 bra 	$L__BB0_243;
	shr.u32 	%r1344, %r1731, 2;
	xor.b32  	%r1345, %r1344, %r1731;
	shl.b32 	%r1346, %r706, 4;
	shl.b32 	%r1347, %r1345, 1;
	xor.b32  	%r1348, %r1347, %r1346;
	xor.b32  	%r1349, %r1348, %r1345;
	xor.b32  	%r1727, %r1349, %r706;
	add.s32 	%r1726, %r1711, 1812185;
	add.s32 	%r1350, %r1727, %r1726;
	mul.hi.u32 	%r1351, %r1350, -2004318071;
	shr.u32 	%r1352, %r1351, 4;
	mul.lo.s32 	%r1353, %r1352, 30;
	sub.s32 	%r1354, %r1350, %r1353;
	mov.b32 	%r1355, 1;
	shl.b32 	%r1356, %r1355, %r1354;
	xor.b32  	%r1664, %r1356, %r1664;
	mov.u32 	%r1713, %r706;
	mov.u32 	%r1714, %r704;
	mov.u32 	%r1715, %r1725;
	mov.u32 	%r1731, %r1724;
$L__BB0_243:
	mov.u32 	%r1716, %r1731;
	add.s32 	%r1717, %r1717, %r1;
	setp.lt.s32 	%p160, %r1717, %r727;
	mov.u32 	%r1711, %r1726;
	mov.u32 	%r1731, %r1727;
	@%p160 bra 	$L__BB0_230;
	st.local.v2.u32 	[%rd1+8], {%r1715, %r1714};
	st.local.v2.u32 	[%rd1+16], {%r1713, %r1727};
	st.local.v2.u32 	[%rd1], {%r1726, %r1716};
	mov.f32 	%f138, 0f00000000;
$L__BB0_245:
	setp.ne.s32 	%p161, %r2, 0;
	bar.sync 	0;
	@%p161 bra 	$L__BB0_247;
	ld.shared.v2.u32 	{%r1357, %r1664}, [population];
	mov.b32 	%f138, %r1357;
$L__BB0_247:
	setp.ge.s32 	%p162, %r2, %r727;
	@%p162 bra 	$L__BB0_250;
	mov.u32 	%r1737, %r2;
$L__BB0_249:
	shl.b32 	%r1358, %r1737, 3;
	mov.u32 	%r1359, population;
	add.s32 	%r1360, %r1359, %r1358;
	mov.b32 	%r1361, %f138;
	st.shared.v2.u32 	[%r1360], {%r1361, %r1664};
	add.s32 	%r1737, %r1737, %r1;
	setp.lt.s32 	%p163, %r1737, %r727;
	@%p163 bra 	$L__BB0_249;
$L__BB0_250:
	bar.sync 	0;
	add.s32 	%r1663, %r1663, 1;
	setp.ne.s32 	%p164, %r1663, %r728;
	@%p164 bra 	$L__BB0_121;
$L__BB0_251:
	ret;

}
	// .globl	_ZN3cub18CUB_300001_SM_10006detail11EmptyKernelIvEEvv
.visible .entry _ZN3cub18CUB_300001_SM_10006detail11EmptyKernelIvEEvv()
{


	ret;

}


// ===== COMPILED SASS (sm_100) =====

	.target	sm_100

	.elftype	@"ET_EXEC"


//--------------------- .note.nv.tkinfo           --------------------------
	.section	.note.nv.tkinfo,"",@"SHT_NOTE"
	.sectionflags	@"SHF_NOTE_NV_TKINFO"
	.tkinfo
        /*0018*/ 	.word	0x00000002
        /*0030*/ 	.string	""
        /*0030*/ 	.string	"ptxas"
        /*0030*/ 	.string	"Cuda compilation tools, release 13.0, V13.0.88"
        /*0030*/ 	.string	"Build cuda_13.0.r13.0/compiler.36424714_0"
        /*0030*/ 	.string	"-arch sm_100 -m 64 "



//--------------------- .note.nv.cuinfo           --------------------------
	.section	.note.nv.cuinfo,"",@"SHT_NOTE"
	.sectionflags	@"SHF_NOTE_NV_CUINFO"
        /*0018*/ 	.short	0x0002
        /*001a*/ 	.short	0x0064
        /*001c*/ 	.short	0x0082
	.zero		2


//--------------------- .nv.info                  --------------------------
	.section	.nv.info,"",@"SHT_CUDA_INFO"
	.align	4


	//----- nvinfo : EIATTR_REGCOUNT
	.align		4
        /*0000*/ 	.byte	0x04, 0x2f
        /*0002*/ 	.short	(.L_57 - .L_56)
	.align		4
.L_56:
        /*0004*/ 	.word	index@(_Z17persistentThreadsiiPfj)
        /*0008*/ 	.word	0x0000002f


	//----- nvinfo : EIATTR_FRAME_SIZE
	.align		4
.L_57:
        /*000c*/ 	.byte	0x04, 0x11
        /*000e*/ 	.short	(.L_59 - .L_58)
	.align		4
.L_58:
        /*0010*/ 	.word	index@($__internal_1_$__cuda_sm3x_div_rn_noftz_f32_slowpath)
        /*0014*/ 	.word	0x00000038


	//----- nvinfo : EIATTR_FRAME_SIZE
	.align		4
.L_59:
        /*0018*/ 	.byte	0x04, 0x11
        /*001a*/ 	.short	(.L_61 - .L_60)
	.align		4
.L_60:
        /*001c*/ 	.word	index@($__internal_0_$__cuda_sm20_rcp_rn_f32_slowpath)
        /*0020*/ 	.word	0x00000038


	//----- nvinfo : EIATTR_FRAME_SIZE
	.align		4
.L_61:
        /*0024*/ 	.byte	0x04, 0x11
        /*0026*/ 	.short	(.L_63 - .L_62)
	.align		4
.L_62:
        /*0028*/ 	.word	index@(_Z17persistentThreadsiiPfj)
        /*002c*/ 	.word	0x00000038


	//----- nvinfo : EIATTR_REGCOUNT
	.align		4
.L_63:
        /*0030*/ 	.byte	0x04, 0x2f
        /*0032*/ 	.short	(.L_65 - .L_64)
	.align		4
.L_64:
        /*0034*/ 	.word	index@(_ZN3cub18CUB_300001_SM_10006detail11EmptyKernelIvEEvv)
        /*0038*/ 	.word	0x00000004


	//----- nvinfo : EIATTR_FRAME_SIZE
	.align		4
.L_65:
        /*003c*/ 	.byte	0x04, 0x11
        /*003e*/ 	.short	(.L_67 - .L_66)
	.align		4
.L_66:
        /*0040*/ 	.word	index@(_ZN3cub18CUB_300001_SM_10006detail11EmptyKernelIvEEvv)
        /*0044*/ 	.word	0x00000000


	//----- nvinfo : EIATTR_MIN_STACK_SIZE
	.align		4
.L_67:
        /*0048*/ 	.byte	0x04, 0x12
        /*004a*/ 	.short	(.L_69 - .L_68)
	.align		4
.L_68:
        /*004c*/ 	.word	index@(_ZN3cub18CUB_300001_SM_10006detail11EmptyKernelIvEEvv)
        /*0050*/ 	.word	0x00000000


	//----- nvinfo : EIATTR_MIN_STACK_SIZE
	.align		4
.L_69:
        /*0054*/ 	.byte	0x04, 0x12
        /*0056*/ 	.short	(.L_71 - .L_70)
	.align		4
.L_70:
        /*0058*/ 	.word	index@(_Z17persistentThreadsiiPfj)
        /*005c*/ 	.word	0x00000038
.L_71:


//--------------------- .nv.compat                --------------------------
	.section	.nv.compat,"",@"SHT_CUDA_COMPAT_INFO"
	.align	4
        /*0000*/ 	.byte	0x02, 0x09, 0x00, 0x00, 0x02, 0x02, 0x01, 0x00, 0x02, 0x05, 0x05, 0x00, 0x03, 0x07, 0x01, 0x01
        /*0010*/ 	.byte	0x02, 0x03, 0x00, 0x00, 0x02, 0x06, 0x01, 0x00, 0x04, 0x0b, 0x08, 0x00, 0x01, 0x00, 0x00, 0x00
        /*0020*/ 	.byte	0x00, 0x00, 0x00, 0x00


//--------------------- .nv.info._ZN3cub18CUB_300001_SM_10006detail11EmptyKernelIvEEvv --------------------------
	.section	.nv.info._ZN3cub18CUB_300001_SM_10006detail11EmptyKernelIvEEvv,"",@"SHT_CUDA_INFO"
	.sectionflags	@""
	.align	4


	//----- nvinfo : EIATTR_CUDA_API_VERSION
	.align		4
        /*0000*/ 	.byte	0x04, 0x37
        /*0002*/ 	.short	(.L_73 - .L_72)
.L_72:
        /*0004*/ 	.word	0x00000082


	//----- nvinfo : EIATTR_SPARSE_MMA_MASK
	.align		4
.L_73:
        /*0008*/ 	.byte	0x03, 0x50
        /*000a*/ 	.short	0x0000


	//----- nvinfo : EIATTR_MAXREG_COUNT
	.align		4
        /*000c*/ 	.byte	0x03, 0x1b
        /*000e*/ 	.short	0x00ff


	//----- nvinfo : EIATTR_MERCURY_ISA_VERSION
	.align		4
        /*0010*/ 	.byte	0x03, 0x5f
        /*0012*/ 	.short	0x0101


	//----- nvinfo : EIATTR_VRC_CTA_INIT_COUNT
	.align		4
        /*0014*/ 	.byte	0x02, 0x4a
	.zero		1
	.zero		1


	//----- nvinfo : EIATTR_EXIT_INSTR_OFFSETS
	.align		4
        /*0018*/ 	.byte	0x04, 0x1c
        /*001a*/ 	.short	(.L_75 - .L_74)


	//   ....[0]....
.L_74:
        /*001c*/ 	.word	0x00000010


	//----- nvinfo : EIATTR_SW_WAR
	.align		4
.L_75:
        /*0020*/ 	.byte	0x04, 0x36
        /*0022*/ 	.short	(.L_77 - .L_76)
.L_76:
        /*0024*/ 	.word	0x00000008
.L_77:


//--------------------- .nv.info._Z17persistentThreadsiiPfj --------------------------
	.section	.nv.info._Z17persistentThreadsiiPfj,"",@"SHT_CUDA_INFO"
	.sectionflags	@""
	.align	4


	//----- nvinfo : EIATTR_CUDA_API_VERSION
	.align		4
        /*0000*/ 	.byte	0x04, 0x37
        /*0002*/ 	.short	(.L_79 - .L_78)
.L_78:
        /*0004*/ 	.word	0x00000082


	//----- nvinfo : EIATTR_KPARAM_INFO
	.align		4
.L_79:
        /*0008*/ 	.byte	0x04, 0x17
        /*000a*/ 	.short	(.L_81 - .L_80)
.L_80:
        /*000c*/ 	.word	0x00000000
        /*0010*/ 	.short	0x0003
        /*0012*/ 	.short	0x0010
        /*0014*/ 	.byte	0x00, 0xf0, 0x11, 0x00


	//----- nvinfo : EIATTR_KPARAM_INFO
	.align		4
.L_81:
        /*0018*/ 	.byte	0x04, 0x17
        /*001a*/ 	.short	(.L_83 - .L_82)
.L_82:
        /*001c*/ 	.word	0x00000000
        /*0020*/ 	.short	0x0002
        /*0022*/ 	.short	0x0008
        /*0024*/ 	.byte	0x00, 0xf5, 0x21, 0x00


	//----- nvinfo : EIATTR_KPARAM_INFO
	.align		4
.L_83:
        /*0028*/ 	.byte	0x04, 0x17
        /*002a*/ 	.short	(.L_85 - .L_84)
.L_84:
        /*002c*/ 	.word	0x00000000
        /*0030*/ 	.short	0x0001
        /*0032*/ 	.short	0x0004
        /*0034*/ 	.byte	0x00, 0xf0, 0x11, 0x00


	//----- nvinfo : EIATTR_KPARAM_INFO
	.align		4
.L_85:
        /*0038*/ 	.byte	0x04, 0x17
        /*003a*/ 	.short	(.L_87 - .L_86)
.L_86:
        /*003c*/ 	.word	0x00000000
        /*0040*/ 	.short	0x0000
        /*0042*/ 	.short	0x0000
        /*0044*/ 	.byte	0x00, 0xf0, 0x11, 0x00


	//----- nvinfo : EIATTR_SPARSE_MMA_MASK
	.align		4
.L_87:
        /*0048*/ 	.byte	0x03, 0x50
        /*004a*/ 	.short	0x0000


	//----- nvinfo : EIATTR_MAXREG_COUNT
	.align		4
        /*004c*/ 	.byte	0x03, 0x1b
        /*004e*/ 	.short	0x00ff


	//----- nvinfo : EIATTR_NUM_BARRIERS
	.align		4
        /*0050*/ 	.byte	0x02, 0x4c
        /*0052*/ 	.byte	0x01
	.zero		1


	//----- nvinfo : EIATTR_EXTERNS
	.align		4
        /*0054*/ 	.byte	0x04, 0x0f
        /*0056*/ 	.short	(.L_89 - .L_88)


	//   ....[0]....
	.align		4
.L_88:
        /*0058*/ 	.word	index@(vprintf)


	//   ....[1]....
	.align		4
        /*005c*/ 	.word	index@(malloc)


	//   ....[2]....
	.align		4
        /*0060*/ 	.word	index@(free)


	//----- nvinfo : EIATTR_MERCURY_ISA_VERSION
	.align		4
.L_89:
        /*0064*/ 	.byte	0x03, 0x5f
        /*0066*/ 	.short	0x0101


	//----- nvinfo : EIATTR_VRC_CTA_INIT_COUNT
	.align		4
        /*0068*/ 	.byte	0x02, 0x4a
	.zero		1
	.zero		1


	//----- nvinfo : EIATTR_SYSCALL_OFFSETS
	.align		4
        /*006c*/ 	.byte	0x04, 0x46
        /*006e*/ 	.short	(.L_91 - .L_90)


	//   ....[0]....
.L_90:
        /*0070*/ 	.word	0x000031a0


	//   ....[1]....
        /*0074*/ 	.word	0x000073a0


	//   ....[2]....
        /*0078*/ 	.word	0x000080d0


	//   ....[3]....
        /*007c*/ 	.word	0x00008180


	//----- nvinfo : EIATTR_EXIT_INSTR_OFFSETS
	.align		4
.L_91:
        /*0080*/ 	.byte	0x04, 0x1c
        /*0082*/ 	.short	(.L_93 - .L_92)


	//   ....[0]....
.L_92:
        /*0084*/ 	.word	0x000029d0


	//   ....[1]....
        /*0088*/ 	.word	0x00008080


	//----- nvinfo : EIATTR_CRS_STACK_SIZE
	.align		4
.L_93:
        /*008c*/ 	.byte	0x04, 0x1e
        /*008e*/ 	.short	(.L_95 - .L_94)
.L_94:
        /*0090*/ 	.word	0x00000000


	//----- nvinfo : EIATTR_CBANK_PARAM_SIZE
	.align		4
.L_95:
        /*0094*/ 	.byte	0x03, 0x19
        /*0096*/ 	.short	0x0014


	//----- nvinfo : EIATTR_PARAM_CBANK
	.align		4
        /*0098*/ 	.byte	0x04, 0x0a
        /*009a*/ 	.short	(.L_97 - .L_96)
	.align		4
.L_96:
        /*009c*/ 	.word	index@(.nv.constant0._Z17persistentThreadsiiPfj)
        /*00a0*/ 	.short	0x0380
        /*00a2*/ 	.short	0x0014


	//----- nvinfo : EIATTR_SW_WAR
	.align		4
.L_97:
        /*00a4*/ 	.byte	0x04, 0x36
        /*00a6*/ 	.short	(.L_99 - .L_98)
.L_98:
        /*00a8*/ 	.word	0x00000008
.L_99:


//--------------------- .nv.callgraph             --------------------------
	.section	.nv.callgraph,"",@"SHT_CUDA_CALLGRAPH"
	.align	4
	.sectionentsize	8
	.align		4
        /*0000*/ 	.word	0x00000000
	.align		4
        /*0004*/ 	.word	0xffffffff
	.align		4
        /*0008*/ 	.word	index@(_Z17persistentThreadsiiPfj)
	.align		4
        /*000c*/ 	.word	index@(vprintf)
	.align		4
        /*0010*/ 	.word	index@(_Z17persistentThreadsiiPfj)
	.align		4
        /*0014*/ 	.word	index@(free)
	.align		4
        /*0018*/ 	.word	index@(_Z17persistentThreadsiiPfj)
	.align		4
        /*001c*/ 	.word	index@(malloc)
	.align		4
        /*0020*/ 	.word	0x00000000
	.align		4
        /*0024*/ 	.word	0xfffffffe
	.align		4
        /*0028*/ 	.word	0x00000000
	.align		4
        /*002c*/ 	.word	0xfffffffd
	.align		4
        /*0030*/ 	.word	0x00000000
	.align		4
        /*0034*/ 	.word	0xfffffffc


//--------------------- .nv.constant4             --------------------------
	.section	.nv.constant4,"a",@progbits
	.align	8
	.align		8
.nv.constant4:
        /*0000*/ 	.dword	precalc_xorwow_matrix
	.align		8
        /*0008*/ 	.dword	precalc_xorwow_offset_matrix
	.align		8
        /*0010*/ 	.dword	mrg32k3aM1
	.align		8
        /*0018*/ 	.dword	mrg32k3aM2
	.align		8
        /*0020*/ 	.dword	mrg32k3aM1SubSeq
	.align		8
        /*0028*/ 	.dword	mrg32k3aM2SubSeq
	.align		8
        /*0030*/ 	.dword	mrg32k3aM1Seq
	.align		8
        /*0038*/ 	.dword	mrg32k3aM2Seq
	.align		8
        /*0040*/ 	.dword	_ZN34_INTERNAL_23f5aeef_4_k_cu_d7ef85f44cuda3std3__45__cpo5beginE
	.align		8
        /*0048*/ 	.dword	_ZN34_INTERNAL_23f5aeef_4_k_cu_d7ef85f44cuda3std3__45__cpo3endE
	.align		8
        /*0050*/ 	.dword	_ZN34_INTERNAL_23f5aeef_4_k_cu_d7ef85f44cuda3std3__45__cpo6cbeginE
	.align		8
        /*0058*/ 	.dword	_ZN34_INTERNAL_23f5aeef_4_k_cu_d7ef85f44cuda3std3__45__cpo4cendE
	.align		8
        /*0060*/ 	.dword	_ZN34_INTERNAL_23f5aeef_4_k_cu_d7ef85f44cuda3std3__45__cpo6rbeginE
	.align		8
        /*0068*/ 	.dword	_ZN34_INTERNAL_23f5aeef_4_k_cu_d7ef85f44cuda3std3__45__cpo4rendE
	.align		8
        /*0070*/ 	.dword	_ZN34_INTERNAL_23f5aeef_4_k_cu_d7ef85f44cuda3std3__45__cpo7crbeginE
	.align		8
        /*0078*/ 	.dword	_ZN34_INTERNAL_23f5aeef_4_k_cu_d7ef85f44cuda3std3__45__cpo5crendE
	.align		8
        /*0080*/ 	.dword	_ZN34_INTERNAL_23f5aeef_4_k_cu_d7ef85f44cuda3std3__436_GLOBAL__N__23f5aeef_4_k_cu_d7ef85f46ignoreE
	.align		8
        /*0088*/ 	.dword	_ZN34_INTERNAL_23f5aeef_4_k_cu_d7ef85f44cuda3std3__419piecewise_constructE
	.align		8
        /*0090*/ 	.dword	_ZN34_INTERNAL_23f5aeef_4_k_cu_d7ef85f44cuda3std3__48in_placeE
	.align		8
        /*0098*/ 	.dword	_ZN34_INTERNAL_23f5aeef_4_k_cu_d7ef85f44cuda3std3__420unreachable_sentinelE
	.align		8
        /*00a0*/ 	.dword	_ZN34_INTERNAL_23f5aeef_4_k_cu_d7ef85f44cuda3std3__47nulloptE
	.align		8
        /*00a8*/ 	.dword	_ZN34_INTERNAL_23f5aeef_4_k_cu_d7ef85f44cuda3std3__48unexpectE
	.align		8
        /*00b0*/ 	.dword	_ZN34_INTERNAL_23f5aeef_4_k_cu_d7ef85f44cuda3std6ranges3__45__cpo4swapE
	.align		8
        /*00b8*/ 	.dword	_ZN34_INTERNAL_23f5aeef_4_k_cu_d7ef85f44cuda3std6ranges3__45__cpo9iter_moveE
	.align		8
        /*00c0*/ 	.dword	_ZN34_INTERNAL_23f5aeef_4_k_cu_d7ef85f44cuda3std6ranges3__45__cpo5beginE
	.align		8
        /*00c8*/ 	.dword	_ZN34_INTERNAL_23f5aeef_4_k_cu_d7ef85f44cuda3std6ranges3__45__cpo3endE
	.align		8
        /*00d0*/ 	.dword	_ZN34_INTERNAL_23f5aeef_4_k_cu_d7ef85f44cuda3std6ranges3__45__cpo6cbeginE
	.align		8
        /*00d8*/ 	.dword	_ZN34_INTERNAL_23f5aeef_4_k_cu_d7ef85f44cuda3std6ranges3__45__cpo4cendE
	.align		8
        /*00e0*/ 	.dword	_ZN34_INTERNAL_23f5aeef_4_k_cu_d7ef85f44cuda3std6ranges3__45__cpo7advanceE
	.align		8
        /*00e8*/ 	.dword	_ZN34_INTERNAL_23f5aeef_4_k_cu_d7ef85f44cuda3std6ranges3__45__cpo9iter_swapE
	.align		8
        /*00f0*/ 	.dword	_ZN34_INTERNAL_23f5aeef_4_k_cu_d7ef85f44cuda3std6ranges3__45__cpo4nextE
	.align		8
        /*00f8*/ 	.dword	_ZN34_INTERNAL_23f5aeef_4_k_cu_d7ef85f44cuda3std6ranges3__45__cpo4prevE
	.align		8
        /*0100*/ 	.dword	_ZN34_INTERNAL_23f5aeef_4_k_cu_d7ef85f44cuda3std6ranges3__45__cpo4dataE
	.align		8
        /*0108*/ 	.dword	_ZN34_INTERNAL_23f5aeef_4_k_cu_d7ef85f44cuda3std6ranges3__45__cpo5cdataE
	.align		8
        /*0110*/ 	.dword	_ZN34_INTERNAL_23f5aeef_4_k_cu_d7ef85f44cuda3std6ranges3__45__cpo4sizeE
	.align		8
        /*0118*/ 	.dword	_ZN34_INTERNAL_23f5aeef_4_k_cu_d7ef85f44cuda3std6ranges3__45__cpo5ssizeE
	.align		8
        /*0120*/ 	.dword	_ZN34_INTERNAL_23f5aeef_4_k_cu_d7ef85f44cuda3std6ranges3__45__cpo8distanceE
	.align		8
        /*0128*/ 	.dword	_ZN34_INTERNAL_23f5aeef_4_k_cu_d7ef85f46thrust24THRUST_300001_SM_1000_NS8cuda_cub3parE
	.align		8
        /*0130*/ 	.dword	_ZN34_INTERNAL_23f5aeef_4_k_cu_d7ef85f46thrust24THRUST_300001_SM_1000_NS8cuda_cub10par_nosyncE
	.align		8
        /*0138*/ 	.dword	_ZN34_INTERNAL_23f5aeef_4_k_cu_d7ef85f46thrust24THRUST_300001_SM_1000_NS6system6detail10sequential3seqE
	.align		8
        /*0140*/ 	.dword	_ZN34_INTERNAL_23f5aeef_4_k_cu_d7ef85f46thrust24THRUST_300001_SM_1000_NS6system3cpp3parE
	.align		8
        /*0148*/ 	.dword	_ZN34_INTERNAL_23f5aeef_4_k_cu_d7ef85f46thrust24THRUST_300001_SM_1000_NS12placeholders2_1E
	.align		8
        /*0150*/ 	.dword	_ZN34_INTERNAL_23f5aeef_4_k_cu_d7ef85f46thrust24THRUST_300001_SM_1000_NS12placeholders2_2E
	.align		8
        /*0158*/ 	.dword	_ZN34_INTERNAL_23f5aeef_4_k_cu_d7ef85f46thrust24THRUST_300001_SM_1000_NS12placeholders2_3E
	.align		8
        /*0160*/ 	.dword	_ZN34_INTERNAL_23f5aeef_4_k_cu_d7ef85f46thrust24THRUST_300001_SM_1000_NS12placeholders2_4E
	.align		8
        /*0168*/ 	.dword	_ZN34_INTERNAL_23f5aeef_4_k_cu_d7ef85f46thrust24THRUST_300001_SM_1000_NS12placeholders2_5E
	.align		8
        /*0170*/ 	.dword	_ZN34_INTERNAL_23f5aeef_4_k_cu_d7ef85f46thrust24THRUST_300001_SM_1000_NS12placeholders2_6E
	.align		8
        /*0178*/ 	.dword	_ZN34_INTERNAL_23f5aeef_4_k_cu_d7ef85f46thrust24THRUST_300001_SM_1000_NS12placeholders2_7E
	.align		8
        /*0180*/ 	.dword	_ZN34_INTERNAL_23f5aeef_4_k_cu_d7ef85f46thrust24THRUST_300001_SM_1000_NS12placeholders2_8E
	.align		8
        /*0188*/ 	.dword	_ZN34_INTERNAL_23f5aeef_4_k_cu_d7ef85f46thrust24THRUST_300001_SM_1000_NS12placeholders2_9E
	.align		8
        /*0190*/ 	.dword	_ZN34_INTERNAL_23f5aeef_4_k_cu_d7ef85f46thrust24THRUST_300001_SM_1000_NS12placeholders3_10E
	.align		8
        /*0198*/ 	.dword	_ZN34_INTERNAL_23f5aeef_4_k_cu_d7ef85f46thrust24THRUST_300001_SM_1000_NS3seqE
	.align		8
        /*01a0*/ 	.dword	_ZN34_INTERNAL_23f5aeef_4_k_cu_d7ef85f46thrust24THRUST_300001_SM_1000_NS6deviceE
	.align		8
        /*01a8*/ 	.dword	$str
	.align		8
        /*01b0*/ 	.dword	$str$1
	.align		8
        /*01b8*/ 	.dword	vprintf
	.align		8
        /*01c0*/ 	.dword	malloc
	.align		8
        /*01c8*/ 	.dword	free


//--------------------- .nv.constant3             --------------------------
	.section	.nv.constant3,"a",@progbits
	.align	8
.nv.constant3:
	.type		__cr_lgamma_table,@object
	.size		__cr_lgamma_table,(.L_8 - __cr_lgamma_table)
__cr_lgamma_table:
        /*0000*/ 	.byte	0x00, 0x00, 0x00, 0x00, 0x00, 0x00, 0x00, 0x00, 0x00, 0x00, 0x00, 0x00, 0x00, 0x00, 0x00, 0x00
        /*0010*/ 	.byte	0xef, 0x39, 0xfa, 0xfe, 0x42, 0x2e, 0xe6, 0x3f, 0x02, 0x20, 0x2a, 0xfa, 0x0b, 0xab, 0xfc, 0x3f
        /*0020*/ 	.byte	0xf9, 0x2c, 0x92, 0x7c, 0xa7, 0x6c, 0x09, 0x40, 0xc9, 0x79, 0x44, 0x3c, 0x64, 0x26, 0x13, 0x40
        /*0030*/ 	.byte	0xca, 0x01, 0xcf, 0x3a, 0x27, 0x51, 0x1a, 0x40, 0x30, 0xcc, 0x2d, 0xf3, 0xe1, 0x0c, 0x21, 0x40
        /*0040*/ 	.byte	0x0d, 0xb7, 0xfc, 0x82, 0x8e, 0x35, 0x25, 0x40
.L_8:


//--------------------- .text._ZN3cub18CUB_300001_SM_10006detail11EmptyKernelIvEEvv --------------------------
	.section	.text._ZN3cub18CUB_300001_SM_10006detail11EmptyKernelIvEEvv,"ax",@progbits
	.align	128
        .global         _ZN3cub18CUB_300001_SM_10006detail11EmptyKernelIvEEvv
        .type           _ZN3cub18CUB_300001_SM_10006detail11EmptyKernelIvEEvv,@function
        .size           _ZN3cub18CUB_300001_SM_10006detail11EmptyKernelIvEEvv,(.L_x_147 - _ZN3cub18CUB_300001_SM_10006detail11EmptyKernelIvEEvv)
        .other          _ZN3cub18CUB_300001_SM_10006detail11EmptyKernelIvEEvv,@"STO_CUDA_ENTRY STV_DEFAULT"
_ZN3cub18CUB_300001_SM_10006detail11EmptyKernelIvEEvv:
.text._ZN3cub18CUB_300001_SM_10006detail11EmptyKernelIvEEvv:
[----:B------:R-:W-:Y:S01]  /*0000*/  LDC R1, c[0x0][0x37c] ;  /* 0x0000df00ff017b82 */ /* 0x000fe20000000800 */
[----:B------:R-:W-:Y:S05]  /*0010*/  EXIT ;  /* 0x000000000000794d */ /* 0x000fea0003800000 */
.L_x_0:
[----:B------:R-:W-:-:S00]  /*0020*/  BRA `(.L_x_0) ;  /* 0xfffffffc00fc7947 */ /* 0x000fc0000383ffff */
[----:B------:R-:W-:-:S00]  /*0030*/  NOP ;  /* 0x0000000000007918 */ /* 0x000fc00000000000 */
        /* <DEDUP_REMOVED lines=12> */
.L_x_147:


//--------------------- .text._Z17persistentThreadsiiPfj --------------------------
	.section	.text._Z17persistentThreadsiiPfj,"ax",@progbits
	.align	128
        .global         _Z17persistentThreadsiiPfj
        .type           _Z17persistentThreadsiiPfj,@function
        .size           _Z17persistentThreadsiiPfj,(.L_x_146 - _Z17persistentThreadsiiPfj)
        .other          _Z17persistentThreadsiiPfj,@"STO_CUDA_ENTRY STV_DEFAULT"
_Z17persistentThreadsiiPfj:
.text._Z17persistentThreadsiiPfj:
[----:B------:R-:W0:Y:S08]  /*0000*/  LDC R1, c[0x0][0x37c] ;  /* 0x0000df00ff017b82 */ /* 0x000e300000000800 */
[----:B------:R-:W1:Y:S01]  /*0010*/  LDC R0, c[0x0][0x390] ;  /* 0x0000e400ff007b82 */ /* 0x000e620000000800 */
[----:B------:R-:W2:Y:S01]  /*0020*/  S2R R2, SR_TID.X ;  /* 0x0000000000027919 */ /* 0x000ea20000002100 */
[----:B------:R-:W3:Y:S01]  /*0030*/  LDCU UR40, c[0x0][0x2fc] ;  /* 0x00005f80ff2877ac */ /* 0x000ee20008000800 */
[----:B0-----:R-:W-:Y:S01]  /*0040*/  VIADD R1, R1, 0xffffffc8 ;  /* 0xffffffc801017836 */ /* 0x001fe20000000000 */
[----:B------:R-:W-:Y:S01]  /*0050*/  BSSY.RECONVERGENT B0, `(.L_x_1) ;  /* 0x000026d000007945 */ /* 0x000fe20003800200 */
[----:B------:R-:W2:Y:S01]  /*0060*/  S2R R3, SR_CTAID.X ;  /* 0x0000000000037919 */ /* 0x000ea20000002500 */
[----:B------:R-:W2:Y:S01]  /*0070*/  LDCU UR41, c[0x0][0x360] ;  /* 0x00006c00ff2977ac */ /* 0x000ea20008000800 */
[----:B------:R-:W-:Y:S01]  /*0080*/  IMAD.MOV.U32 R13, RZ, RZ, -0x75bd8fc ;  /* 0xf8a42704ff0d7424 */ /* 0x000fe200078e00ff */
[----:B------:R-:W-:Y:S01]  /*0090*/  R2UR UR6, R1 ;  /* 0x00000000010672ca */ /* 0x000fe200000e0000 */
[----:B------:R-:W-:Y:S01]  /*00a0*/  IMAD.MOV.U32 R10, RZ, RZ, -0x23270784 ;  /* 0xdcd8f87cff0a7424 */ /* 0x000fe200078e00ff */
[----:B------:R-:W0:Y:S01]  /*00b0*/  LDCU UR39, c[0x0][0x2f8] ;  /* 0x00005f00ff2777ac */ /* 0x000e220008000800 */
[----:B------:R-:W-:-:S02]  /*00c0*/  IMAD.MOV.U32 R5, RZ, RZ, -0x75bd8fc ;  /* 0xf8a42704ff057424 */ /* 0x000fc400078e00ff */
[----:B------:R-:W-:Y:S01]  /*00d0*/  IMAD.MOV.U32 R6, RZ, RZ, -0x23270784 ;  /* 0xdcd8f87cff067424 */ /* 0x000fe200078e00ff */
[----:B------:R-:W4:Y:S01]  /*00e0*/  LDCU.64 UR36, c[0x0][0x358] ;  /* 0x00006b00ff2477ac */ /* 0x000f220008000a00 */
[----:B-1----:R-:W-:-:S06]  /*00f0*/  LOP3.LUT R0, R0, 0xaad26b49, RZ, 0x3c, !PT ;  /* 0xaad26b4900007812 */ /* 0x002fcc00078e3cff */
[----:B0-----:R-:W-:Y:S01]  /*0100*/  UIADD3 UR39, UP0, UPT, UR6, UR39, URZ ;  /* 0x0000002706277290 */ /* 0x001fe2000ff1e0ff */
[----:B------:R-:W-:-:S03]  /*0110*/  IMAD R0, R0, 0x4182bed5, RZ ;  /* 0x4182bed500007824 */ /* 0x000fc600078e02ff */
[----:B---3--:R-:W-:Y:S01]  /*0120*/  UIADD3.X UR40, UPT, UPT, URZ, UR40, URZ, UP0, !UPT ;  /* 0x00000028ff287290 */ /* 0x008fe200087fe4ff */
[C---:B------:R-:W-:Y:S01]  /*0130*/  VIADD R7, R0.reuse, 0x583f19 ;  /* 0x00583f1900077836 */ /* 0x040fe20000000000 */
[C---:B------:R-:W-:Y:S01]  /*0140*/  LOP3.LUT R4, R0.reuse, 0x159a55e5, RZ, 0x3c, !PT ;  /* 0x159a55e500047812 */ /* 0x040fe200078e3cff */
[C---:B------:R-:W-:Y:S02]  /*0150*/  VIADD R8, R0.reuse, 0xd9f6dc18 ;  /* 0xd9f6dc1800087836 */ /* 0x040fe40000000000 */
[----:B------:R-:W-:Y:S02]  /*0160*/  IMAD.MOV.U32 R11, RZ, RZ, R7 ;  /* 0x000000ffff0b7224 */ /* 0x000fe400078e0007 */
[----:B------:R-:W-:Y:S02]  /*0170*/  IMAD.MOV.U32 R12, RZ, RZ, R4 ;  /* 0x000000ffff0c7224 */ /* 0x000fe400078e0004 */
[----:B------:R-:W-:Y:S01]  /*0180*/  VIADD R9, R0, 0x75bcd15 ;  /* 0x075bcd1500097836 */ /* 0x000fe20000000000 */
[----:B------:R0:W-:Y:S01]  /*0190*/  STL.64 [R1+0x18], R10 ;  /* 0x0000180a01007387 */ /* 0x0001e20000100a00 */
[----:B--2---:R-:W-:-:S03]  /*01a0*/  IMAD R2, R3, UR41, R2 ;  /* 0x0000002903027c24 */ /* 0x004fc6000f8e0202 */
[----:B------:R0:W-:Y:S02]  /*01b0*/  STL.64 [R1+0x10], R12 ;  /* 0x0000100c01007387 */ /* 0x0001e40000100a00 */
[----:B------:R-:W-:Y:S02]  /*01c0*/  ISETP.NE.AND P0, PT, R2, RZ, PT ;  /* 0x000000ff0200720c */ /* 0x000fe40003f05270 */
[----:B------:R0:W-:Y:S11]  /*01d0*/  STL.64 [R1+0x8], R8 ;  /* 0x0000080801007387 */ /* 0x0001f60000100a00 */
[----:B----4-:R-:W-:Y:S05]  /*01e0*/  @!P0 BRA `(.L_x_2) ;  /* 0x00000024004c8947 */ /* 0x010fea0003800000 */
[----:B------:R-:W-:Y:S01]  /*01f0*/  VIADD R0, R1, 0x8 ;  /* 0x0000000801007836 */ /* 0x000fe20000000000 */
[--C-:B------:R-:W-:Y:S01]  /*0200*/  SHF.R.S32.HI R3, RZ, 0x1f, R2.reuse ;  /* 0x0000001fff037819 */ /* 0x100fe20000011402 */
[----:B0-----:R-:W-:Y:S02]  /*0210*/  IMAD.MOV.U32 R12, RZ, RZ, R2 ;  /* 0x000000ffff0c7224 */ /* 0x001fe400078e0002 */
[----:B------:R-:W-:Y:S02]  /*0220*/  IMAD.MOV.U32 R13, RZ, RZ, RZ ;  /* 0x000000ffff0d7224 */ /* 0x000fe400078e00ff */
[----:B------:R-:W-:Y:S02]  /*0230*/  IMAD.MOV.U32 R5, RZ, RZ, -0x75bd8fc ;  /* 0xf8a42704ff057424 */ /* 0x000fe400078e00ff */
[----:B------:R-:W-:-:S07]  /*0240*/  IMAD.MOV.U32 R6, RZ, RZ, -0x23270784 ;  /* 0xdcd8f87cff067424 */ /* 0x000fce00078e00ff */
.L_x_11:
[----:B------:R-:W-:Y:S01]  /*0250*/  LOP3.LUT R29, R12, 0x3, RZ, 0xc0, !PT ;  /* 0x000000030c1d7812 */ /* 0x000fe200078ec0ff */
[----:B------:R-:W-:Y:S03]  /*0260*/  BSSY.RECONVERGENT B1, `(.L_x_3) ;  /* 0x0000245000017945 */ /* 0x000fe60003800200 */
[----:B------:R-:W-:-:S04]  /*0270*/  ISETP.NE.U32.AND P0, PT, R29, RZ, PT ;  /* 0x000000ff1d00720c */ /* 0x000fc80003f05070 */
[----:B------:R-:W-:-:S13]  /*0280*/  ISETP.NE.AND.EX P0, PT, RZ, RZ, PT, P0 ;  /* 0x000000ffff00720c */ /* 0x000fda0003f05300 */
[----:B012---:R-:W-:Y:S05]  /*0290*/  @!P0 BRA `(.L_x_4) ;  /* 0x0000002400048947 */ /* 0x007fea0003800000 */
[----:B------:R-:W0:Y:S01]  /*02a0*/  LDC.64 R10, c[0x4][RZ] ;  /* 0x01000000ff0a7b82 */ /* 0x000e220000000a00 */
[----:B------:R-:W-:Y:S01]  /*02b0*/  IMAD.MOV.U32 R17, RZ, RZ, RZ ;  /* 0x000000ffff117224 */ /* 0x000fe200078e00ff */
[----:B------:R-:W-:Y:S01]  /*02c0*/  CS2R R4, SRZ ;  /* 0x0000000000047805 */ /* 0x000fe2000001ff00 */
[----:B------:R-:W-:Y:S01]  /*02d0*/  IMAD.MOV.U32 R9, RZ, RZ, RZ ;  /* 0x000000ffff097224 */ /* 0x000fe200078e00ff */
[----:B------:R-:W-:Y:S01]  /*02e0*/  CS2R R6, SRZ ;  /* 0x0000000000067805 */ /* 0x000fe2000001ff00 */
[----:B0-----:R-:W-:-:S07]  /*02f0*/  IMAD.WIDE.U32 R10, R13, 0xc80, R10 ;  /* 0x00000c800d0a7825 */ /* 0x001fce00078e000a */
.L_x_6:
[----:B------:R-:W-:-:S06]  /*0300*/  IMAD R16, R17, 0x4, R0 ;  /* 0x0000000411107824 */ /* 0x000fcc00078e0200 */
[----:B------:R-:W5:Y:S01]  /*0310*/  LDL R16, [R16+0x4] ;  /* 0x0000040010107983 */ /* 0x000f620000100800 */
[----:B------:R-:W-:Y:S01]  /*0320*/  IMAD.SHL.U32 R18, R17, 0x20, RZ ;  /* 0x0000002011127824 */ /* 0x000fe200078e00ff */
[----:B------:R-:W-:-:S06]  /*0330*/  UMOV UR4, URZ ;  /* 0x000000ff00047c82 */ /* 0x000fcc0008000000 */
.L_x_5:
[----:B-----5:R-:W-:Y:S01]  /*0340*/  SHF.R.U32.HI R31, RZ, UR4, R16 ;  /* 0x00000004ff1f7c19 */ /* 0x020fe20008011610 */
[----:B------:R-:W-:-:S03]  /*0350*/  VIADD R14, R18, UR4 ;  /* 0x00000004120e7c36 */ /* 0x000fc60008000000 */
[----:B------:R-:W-:-:S04]  /*0360*/  LOP3.LUT R15, R31, 0x1, RZ, 0xc0, !PT ;  /* 0x000000011f0f7812 */ /* 0x000fc800078ec0ff */
[----:B------:R-:W-:Y:S01]  /*0370*/  ISETP.NE.U32.AND P0, PT, R15, 0x1, PT ;  /* 0x000000010f00780c */ /* 0x000fe20003f05070 */
[----:B------:R-:W-:-:S03]  /*0380*/  IMAD R15, R14, 0x5, RZ ;  /* 0x000000050e0f7824 */ /* 0x000fc600078e02ff */
[----:B------:R-:W-:Y:S01]  /*0390*/  R2P PR, R31, 0x7e ;  /* 0x0000007e1f007804 */ /* 0x000fe20000000000 */
[----:B------:R-:W-:-:S08]  /*03a0*/  IMAD.WIDE.U32 R14, R15, 0x4, R10 ;  /* 0x000000040f0e7825 */ /* 0x000fd000078e000a */
[----:B------:R-:W2:Y:S04]  /*03b0*/  @!P0 LDG.E R19, desc[UR36][R14.64+0x4] ;  /* 0x000004240e138981 */ /* 0x000ea8000c1e1900 */
[----:B------:R-:W3:Y:S04]  /*03c0*/  @!P0 LDG.E R24, desc[UR36][R14.64+0x10] ;  /* 0x000010240e188981 */ /* 0x000ee8000c1e1900 */
[----:B------:R-:W4:Y:S04]  /*03d0*/  @!P0 LDG.E R20, desc[UR36][R14.64] ;  /* 0x000000240e148981 */ /* 0x000f28000c1e1900 */
[----:B------:R-:W4:Y:S04]  /*03e0*/  @!P0 LDG.E R22, desc[UR36][R14.64+0x8] ;  /* 0x000008240e168981 */ /* 0x000f28000c1e1900 */
[----:B------:R-:W4:Y:S04]  /*03f0*/  @!P0 LDG.E R21, desc[UR36][R14.64+0xc] ;  /* 0x00000c240e158981 */ /* 0x000f28000c1e1900 */
[----:B------:R-:W4:Y:S04]  /*0400*/  @P1 LDG.E R23, desc[UR36][R14.64+0x18] ;  /* 0x000018240e171981 */ /* 0x000f28000c1e1900 */
        /* <DEDUP_REMOVED lines=15> */
[----:B------:R-:W4:Y:S01]  /*0500*/  @P6 LDG.E R39, desc[UR36][R14.64+0x84] ;  /* 0x000084240e276981 */ /* 0x000f22000c1e1900 */
[----:B--2---:R-:W-:-:S03]  /*0510*/  @!P0 LOP3.LUT R4, R4, R19, RZ, 0x3c, !PT ;  /* 0x0000001304048212 */ /* 0x004fc600078e3cff */
[----:B------:R-:W2:Y:S01]  /*0520*/  @P2 LDG.E R19, desc[UR36][R14.64+0x34] ;  /* 0x000034240e132981 */ /* 0x000ea2000c1e1900 */
[----:B---3--:R-:W-:-:S03]  /*0530*/  @!P0 LOP3.LUT R7, R7, R24, RZ, 0x3c, !PT ;  /* 0x0000001807078212 */ /* 0x008fc600078e3cff */
[----:B------:R-:W3:Y:S01]  /*0540*/  @P4 LDG.E R24, desc[UR36][R14.64+0x50] ;  /* 0x000050240e184981 */ /* 0x000ee2000c1e1900 */
[----:B----4-:R-:W-:-:S03]  /*0550*/  @!P0 LOP3.LUT R9, R9, R20, RZ, 0x3c, !PT ;  /* 0x0000001409098212 */ /* 0x010fc600078e3cff */
[----:B------:R-:W4:Y:S01]  /*0560*/  @P3 LDG.E R20, desc[UR36][R14.64+0x3c] ;  /* 0x00003c240e143981 */ /* 0x000f22000c1e1900 */
[----:B------:R-:W-:-:S03]  /*0570*/  @!P0 LOP3.LUT R5, R5, R22, RZ, 0x3c, !PT ;  /* 0x0000001605058212 */ /* 0x000fc600078e3cff */
[----:B------:R-:W3:Y:S01]  /*0580*/  @P3 LDG.E R22, desc[UR36][R14.64+0x44] ;  /* 0x000044240e163981 */ /* 0x000ee2000c1e1900 */
[----:B------:R-:W-:-:S03]  /*0590*/  @!P0 LOP3.LUT R6, R6, R21, RZ, 0x3c, !PT ;  /* 0x0000001506068212 */ /* 0x000fc600078e3cff */
[----:B------:R-:W3:Y:S01]  /*05a0*/  @P3 LDG.E R21, desc[UR36][R14.64+0x40] ;  /* 0x000040240e153981 */ /* 0x000ee2000c1e1900 */
[----:B------:R-:W-:-:S03]  /*05b0*/  @P1 LOP3.LUT R4, R4, R23, RZ, 0x3c, !PT ;  /* 0x0000001704041212 */ /* 0x000fc600078e3cff */
[----:B------:R-:W3:Y:S01]  /*05c0*/  @P3 LDG.E R23, desc[UR36][R14.64+0x48] ;  /* 0x000048240e173981 */ /* 0x000ee2000c1e1900 */
[----:B------:R-:W-:Y:S02]  /*05d0*/  LOP3.LUT P0, RZ, R31, 0x80, RZ, 0xc0, !PT ;  /* 0x000000801fff7812 */ /* 0x000fe4000780c0ff */
[----:B------:R-:W-:Y:S02]  /*05e0*/  @P1 LOP3.LUT R7, R7, R30, RZ, 0x3c, !PT ;  /* 0x0000001e07071212 */ /* 0x000fe400078e3cff */
[----:B------:R-:W3:Y:S01]  /*05f0*/  @P5 LDG.E R30, desc[UR36][R14.64+0x6c] ;  /* 0x00006c240e1e5981 */ /* 0x000ee2000c1e1900 */
[----:B------:R-:W-:-:S03]  /*0600*/  @P1 LOP3.LUT R9, R9, R26, RZ, 0x3c, !PT ;  /* 0x0000001a09091212 */ /* 0x000fc600078e3cff */
        /* <DEDUP_REMOVED lines=16> */
[----:B------:R-:W3:Y:S04]  /*0710*/  @P0 LDG.E R38, desc[UR36][R14.64+0x94] ;  /* 0x000094240e260981 */ /* 0x000ee8000c1e1900 */
[----:B------:R-:W3:Y:S04]  /*0720*/  @P0 LDG.E R43, desc[UR36][R14.64+0x98] ;  /* 0x000098240e2b0981 */ /* 0x000ee8000c1e1900 */
[----:B------:R-:W3:Y:S01]  /*0730*/  @P0 LDG.E R40, desc[UR36][R14.64+0x9c] ;  /* 0x00009c240e280981 */ /* 0x000ee2000c1e1900 */
[----:B------:R-:W-:-:S04]  /*0740*/  @P5 LOP3.LUT R7, R7, R42, RZ, 0x3c, !PT ;  /* 0x0000002a07075212 */ /* 0x000fc800078e3cff */
[----:B------:R-:W-:Y:S02]  /*0750*/  @P6 LOP3.LUT R7, R7, R44, RZ, 0x3c, !PT ;  /* 0x0000002c07076212 */ /* 0x000fe400078e3cff */
[----:B--2---:R-:W-:Y:S02]  /*0760*/  @P2 LOP3.LUT R6, R6, R19, RZ, 0x3c, !PT ;  /* 0x0000001306062212 */ /* 0x004fe400078e3cff */
[----:B----4-:R-:W-:Y:S02]  /*0770*/  @P3 LOP3.LUT R9, R9, R20, RZ, 0x3c, !PT ;  /* 0x0000001409093212 */ /* 0x010fe400078e3cff */
[----:B---3--:R-:W-:Y:S02]  /*0780*/  @P3 LOP3.LUT R5, R5, R22, RZ, 0x3c, !PT ;  /* 0x0000001605053212 */ /* 0x008fe400078e3cff */
[----:B------:R-:W-:Y:S02]  /*0790*/  @P3 LOP3.LUT R4, R4, R21, RZ, 0x3c, !PT ;  /* 0x0000001504043212 */ /* 0x000fe400078e3cff */
[----:B------:R-:W-:-:S02]  /*07a0*/  @P3 LOP3.LUT R6, R6, R23, RZ, 0x3c, !PT ;  /* 0x0000001706063212 */ /* 0x000fc400078e3cff */
[----:B------:R-:W-:Y:S02]  /*07b0*/  @P4 LOP3.LUT R9, R9, R24, RZ, 0x3c, !PT ;  /* 0x0000001809094212 */ /* 0x000fe400078e3cff */
[----:B------:R-:W-:Y:S02]  /*07c0*/  @P4 LOP3.LUT R5, R5, R26, RZ, 0x3c, !PT ;  /* 0x0000001a05054212 */ /* 0x000fe400078e3cff */
[----:B------:R-:W-:Y:S02]  /*07d0*/  @P4 LOP3.LUT R4, R4, R25, RZ, 0x3c, !PT ;  /* 0x0000001904044212 */ /* 0x000fe400078e3cff */
[----:B------:R-:W-:Y:S02]  /*07e0*/  @P4 LOP3.LUT R6, R6, R27, RZ, 0x3c, !PT ;  /* 0x0000001b06064212 */ /* 0x000fe400078e3cff */
        /* <DEDUP_REMOVED lines=13> */
[----:B------:R-:W-:-:S13]  /*08c0*/  R2P PR, R31.B1, 0x7f ;  /* 0x0000007f1f007804 */ /* 0x000fda0000001000 */
[----:B------:R-:W2:Y:S04]  /*08d0*/  @P0 LDG.E R24, desc[UR36][R14.64+0xa0] ;  /* 0x0000a0240e180981 */ /* 0x000ea8000c1e1900 */
[----:B------:R-:W3:Y:S04]  /*08e0*/  @P0 LDG.E R19, desc[UR36][R14.64+0xa4] ;  /* 0x0000a4240e130981 */ /* 0x000ee8000c1e1900 */
        /* <DEDUP_REMOVED lines=17> */
[----:B--2---:R-:W-:-:S03]  /*0a00*/  @P0 LOP3.LUT R9, R9, R24, RZ, 0x3c, !PT ;  /* 0x0000001809090212 */ /* 0x004fc600078e3cff */
[----:B------:R-:W2:Y:S01]  /*0a10*/  @P3 LDG.E R24, desc[UR36][R14.64+0xe4] ;  /* 0x0000e4240e183981 */ /* 0x000ea2000c1e1900 */
[----:B---3--:R-:W-:-:S03]  /*0a20*/  @P0 LOP3.LUT R4, R4, R19, RZ, 0x3c, !PT ;  /* 0x0000001304040212 */ /* 0x008fc600078e3cff */
[----:B------:R-:W3:Y:S01]  /*0a30*/  @P3 LDG.E R19, desc[UR36][R14.64+0xe0] ;  /* 0x0000e0240e133981 */ /* 0x000ee2000c1e1900 */
[----:B----4-:R-:W-:-:S03]  /*0a40*/  @P0 LOP3.LUT R5, R5, R26, RZ, 0x3c, !PT ;  /* 0x0000001a05050212 */ /* 0x010fc600078e3cff */
[----:B------:R-:W4:Y:S01]  /*0a50*/  @P3 LDG.E R26, desc[UR36][R14.64+0xec] ;  /* 0x0000ec240e1a3981 */ /* 0x000f22000c1e1900 */
[----:B------:R-:W-:-:S03]  /*0a60*/  @P0 LOP3.LUT R6, R6, R21, RZ, 0x3c, !PT ;  /* 0x0000001506060212 */ /* 0x000fc600078e3cff */
[----:B------:R-:W4:Y:S01]  /*0a70*/  @P3 LDG.E R21, desc[UR36][R14.64+0xe8] ;  /* 0x0000e8240e153981 */ /* 0x000f22000c1e1900 */
[----:B------:R-:W-:Y:S02]  /*0a80*/  @P0 LOP3.LUT R7, R7, R28, RZ, 0x3c, !PT ;  /* 0x0000001c07070212 */ /* 0x000fe400078e3cff */
[----:B------:R-:W-:Y:S01]  /*0a90*/  LOP3.LUT P0, RZ, R31, 0x8000, RZ, 0xc0, !PT ;  /* 0x000080001fff7812 */ /* 0x000fe2000780c0ff */
[----:B------:R-:W4:Y:S01]  /*0aa0*/  @P4 LDG.E R28, desc[UR36][R14.64+0xf0] ;  /* 0x0000f0240e1c4981 */ /* 0x000f22000c1e1900 */
[----:B------:R-:W-:-:S03]  /*0ab0*/  @P1 LOP3.LUT R9, R9, R30, RZ, 0x3c, !PT ;  /* 0x0000001e09091212 */ /* 0x000fc600078e3cff */
        /* <DEDUP_REMOVED lines=20> */
[----:B------:R-:W4:Y:S04]  /*0c00*/  @P6 LDG.E R22, desc[UR36][R14.64+0x128] ;  /* 0x000128240e166981 */ /* 0x000f28000c1e1900 */
[----:B------:R-:W4:Y:S04]  /*0c10*/  @P0 LDG.E R44, desc[UR36][R14.64+0x12c] ;  /* 0x00012c240e2c0981 */ /* 0x000f28000c1e1900 */
[----:B------:R-:W4:Y:S04]  /*0c20*/  @P0 LDG.E R37, desc[UR36][R14.64+0x130] ;  /* 0x000130240e250981 */ /* 0x000f28000c1e1900 */
[----:B------:R-:W4:Y:S04]  /*0c30*/  @P0 LDG.E R20, desc[UR36][R14.64+0x134] ;  /* 0x000134240e140981 */ /* 0x000f28000c1e1900 */
[----:B------:R-:W4:Y:S04]  /*0c40*/  @P0 LDG.E R41, desc[UR36][R14.64+0x13c] ;  /* 0x00013c240e290981 */ /* 0x000f28000c1e1900 */
[----:B------:R-:W4:Y:S01]  /*0c50*/  @P0 LDG.E R39, desc[UR36][R14.64+0x138] ;  /* 0x000138240e270981 */ /* 0x000f22000c1e1900 */
[----:B------:R-:W-:-:S04]  /*0c60*/  UIADD3 UR4, UPT, UPT, UR4, 0x10, URZ ;  /* 0x0000001004047890 */ /* 0x000fc8000fffe0ff */
[----:B------:R-:W-:Y:S01]  /*0c70*/  UISETP.NE.AND UP0, UPT, UR4, 0x20, UPT ;  /* 0x000000200400788c */ /* 0x000fe2000bf05270 */
[----:B--2---:R-:W-:Y:S02]  /*0c80*/  @P3 LOP3.LUT R5, R5, R24, RZ, 0x3c, !PT ;  /* 0x0000001805053212 */ /* 0x004fe400078e3cff */
[----:B---3--:R-:W-:Y:S02]  /*0c90*/  @P3 LOP3.LUT R4, R4, R19, RZ, 0x3c, !PT ;  /* 0x0000001304043212 */ /* 0x008fe400078e3cff */
[----:B----4-:R-:W-:Y:S02]  /*0ca0*/  @P3 LOP3.LUT R7, R7, R26, RZ, 0x3c, !PT ;  /* 0x0000001a07073212 */ /* 0x010fe400078e3cff */
        /* <DEDUP_REMOVED lines=20> */
[----:B------:R-:W-:Y:S01]  /*0df0*/  @P0 LOP3.LUT R6, R6, R39, RZ, 0x3c, !PT ;  /* 0x0000002706060212 */ /* 0x000fe200078e3cff */
[----:B------:R-:W-:Y:S06]  /*0e00*/  BRA.U UP0, `(.L_x_5) ;  /* 0xfffffff5004c7547 */ /* 0x000fec000b83ffff */
[----:B------:R-:W-:-:S05]  /*0e10*/  VIADD R17, R17, 0x1 ;  /* 0x0000000111117836 */ /* 0x000fca0000000000 */
[----:B------:R-:W-:-:S13]  /*0e20*/  ISETP.NE.AND P0, PT, R17, 0x5, PT ;  /* 0x000000051100780c */ /* 0x000fda0003f05270 */
[----:B------:R-:W-:Y:S05]  /*0e30*/  @P0 BRA `(.L_x_6) ;  /* 0xfffffff400300947 */ /* 0x000fea000383ffff */
[----:B------:R0:W-:Y:S01]  /*0e40*/  STL [R1+0xc], R9 ;  /* 0x00000c0901007387 */ /* 0x0001e20000100800 */
[----:B------:R-:W-:-:S03]  /*0e50*/  ISETP.NE.U32.AND P0, PT, R29, 0x1, PT ;  /* 0x000000011d00780c */ /* 0x000fc60003f05070 */
[----:B------:R0:W-:Y:S01]  /*0e60*/  STL.64 [R1+0x10], R4 ;  /* 0x0000100401007387 */ /* 0x0001e20000100a00 */
[----:B------:R-:W-:-:S03]  /*0e70*/  ISETP.NE.AND.EX P0, PT, RZ, RZ, PT, P0 ;  /* 0x000000ffff00720c */ /* 0x000fc60003f05300 */
[----:B------:R0:W-:Y:S10]  /*0e80*/  STL.64 [R1+0x18], R6 ;  /* 0x0000180601007387 */ /* 0x0001f40000100a00 */
[----:B------:R-:W-:Y:S05]  /*0e90*/  @!P0 BRA `(.L_x_4) ;  /* 0x0000001800048947 */ /* 0x000fea0003800000 */
[----:B------:R-:W-:Y:S01]  /*0ea0*/  UMOV UR4, URZ ;  /* 0x000000ff00047c82 */ /* 0x000fe20008000000 */
[----:B------:R-:W-:Y:S01]  /*0eb0*/  UMOV UR5, URZ ;  /* 0x000000ff00057c82 */ /* 0x000fe20008000000 */
[----:B------:R-:W-:Y:S02]  /*0ec0*/  IMAD.MOV.U32 R17, RZ, RZ, RZ ;  /* 0x000000ffff117224 */ /* 0x000fe400078e00ff */
[----:B0-----:R-:W-:Y:S02]  /*0ed0*/  IMAD.MOV.U32 R9, RZ, RZ, RZ ;  /* 0x000000ffff097224 */ /* 0x001fe400078e00ff */
[----:B------:R-:W-:Y:S02]  /*0ee0*/  IMAD.U32 R5, RZ, RZ, UR4 ;  /* 0x00000004ff057e24 */ /* 0x000fe4000f8e00ff */
[----:B------:R-:W-:Y:S02]  /*0ef0*/  IMAD.U32 R4, RZ, RZ, UR5 ;  /* 0x00000005ff047e24 */ /* 0x000fe4000f8e00ff */
[----:B------:R-:W-:-:S02]  /*0f00*/  IMAD.U32 R6, RZ, RZ, UR5 ;  /* 0x00000005ff067e24 */ /* 0x000fc4000f8e00ff */
[----:B------:R-:W-:-:S07]  /*0f10*/  IMAD.U32 R7, RZ, RZ, UR4 ;  /* 0x00000004ff077e24 */ /* 0x000fce000f8e00ff */
.L_x_8:
[----:B------:R-:W-:-:S06]  /*0f20*/  IMAD R16, R17, 0x4, R0 ;  /* 0x0000000411107824 */ /* 0x000fcc00078e0200 */
[----:B------:R-:W5:Y:S01]  /*0f30*/  LDL R16, [R16+0x4] ;  /* 0x0000040010107983 */ /* 0x000f620000100800 */
[----:B------:R-:W-:Y:S01]  /*0f40*/  IMAD.SHL.U32 R18, R17, 0x20, RZ ;  /* 0x0000002011127824 */ /* 0x000fe200078e00ff */
[----:B------:R-:W-:-:S06]  /*0f50*/  UMOV UR4, URZ ;  /* 0x000000ff00047c82 */ /* 0x000fcc0008000000 */
.L_x_7:
        /* <DEDUP_REMOVED lines=181> */
[----:B------:R-:W-:Y:S05]  /*1ab0*/  @P0 BRA `(.L_x_4) ;  /* 0x0000000800fc0947 */ /* 0x000fea0003800000 */
[----:B------:R-:W-:Y:S01]  /*1ac0*/  UMOV UR4, URZ ;  /* 0x000000ff00047c82 */ /* 0x000fe20008000000 */
[----:B------:R-:W-:Y:S01]  /*1ad0*/  UMOV UR5, URZ ;  /* 0x000000ff00057c82 */ /* 0x000fe20008000000 */
[----:B------:R-:W-:Y:S02]  /*1ae0*/  IMAD.MOV.U32 R17, RZ, RZ, RZ ;  /* 0x000000ffff117224 */ /* 0x000fe400078e00ff */
[----:B-1----:R-:W-:Y:S02]  /*1af0*/  IMAD.MOV.U32 R9, RZ, RZ, RZ ;  /* 0x000000ffff097224 */ /* 0x002fe400078e00ff */
[----:B------:R-:W-:Y:S02]  /*1b00*/  IMAD.U32 R5, RZ, RZ, UR4 ;  /* 0x00000004ff057e24 */ /* 0x000fe4000f8e00ff */
[----:B------:R-:W-:Y:S02]  /*1b10*/  IMAD.U32 R4, RZ, RZ, UR5 ;  /* 0x00000005ff047e24 */ /* 0x000fe4000f8e00ff */
[----:B------:R-:W-:-:S02]  /*1b20*/  IMAD.U32 R6, RZ, RZ, UR5 ;  /* 0x00000005ff067e24 */ /* 0x000fc4000f8e00ff */
[----:B------:R-:W-:-:S07]  /*1b30*/  IMAD.U32 R7, RZ, RZ, UR4 ;  /* 0x00000004ff077e24 */ /* 0x000fce000f8e00ff */
.L_x_10:
[----:B------:R-:W-:-:S06]  /*1b40*/  IMAD R16, R17, 0x4, R0 ;  /* 0x0000000411107824 */ /* 0x000fcc00078e0200 */
[----:B------:R-:W5:Y:S01]  /*1b50*/  LDL R16, [R16+0x4] ;  /* 0x0000040010107983 */ /* 0x000f620000100800 */
[----:B------:R-:W-:Y:S01]  /*1b60*/  IMAD.SHL.U32 R18, R17, 0x20, RZ ;  /* 0x0000002011127824 */ /* 0x000fe200078e00ff */
[----:B------:R-:W-:-:S06]  /*1b70*/  UMOV UR4, URZ ;  /* 0x000000ff00047c82 */ /* 0x000fcc0008000000 */
.L_x_9:
        /* <DEDUP_REMOVED lines=8> */
[----:B------:R-:W3:Y:S04]  /*1c00*/  @P1 LDG.E R30, desc[UR36][R14.64+0x24] ;  /* 0x000024240e1e1981 */ /* 0x000ee8000c1e1900 */
[----:B------:R-:W4:Y:S04]  /*1c10*/  @!P0 LDG.E R20, desc[UR36][R14.64] ;  /* 0x000000240e148981 */ /* 0x000f28000c1e1900 */
[----:B------:R-:W4:Y:S04]  /*1c20*/  @!P0 LDG.E R19, desc[UR36][R14.64+0x4] ;  /* 0x000004240e138981 */ /* 0x000f28000c1e1900 */
[----:B------:R-:W4:Y:S04]  /*1c30*/  @P2 LDG.E R34, desc[UR36][R14.64+0x38] ;  /* 0x000038240e222981 */ /* 0x000f28000c1e1900 */
        /* <DEDUP_REMOVED lines=18> */
[----:B---3--:R-:W-:-:S03]  /*1d60*/  @P1 LOP3.LUT R7, R7, R30, RZ, 0x3c, !PT ;  /* 0x0000001e07071212 */ /* 0x008fc600078e3cff */
[----:B------:R-:W3:Y:S01]  /*1d70*/  @P5 LDG.E R30, desc[UR36][R14.64+0x64] ;  /* 0x000064240e1e5981 */ /* 0x000ee2000c1e1900 */
[----:B----4-:R-:W-:-:S03]  /*1d80*/  @!P0 LOP3.LUT R9, R9, R20, RZ, 0x3c, !PT ;  /* 0x0000001409098212 */ /* 0x010fc600078e3cff */
[----:B------:R-:W4:Y:S01]  /*1d90*/  @P2 LDG.E R20, desc[UR36][R14.64+0x30] ;  /* 0x000030240e142981 */ /* 0x000f22000c1e1900 */
[----:B------:R-:W-:-:S03]  /*1da0*/  @!P0 LOP3.LUT R4, R4, R19, RZ, 0x3c, !PT ;  /* 0x0000001304048212 */ /* 0x000fc600078e3cff */
[----:B------:R-:W2:Y:S01]  /*1db0*/  @P2 LDG.E R19, desc[UR36][R14.64+0x34] ;  /* 0x000034240e132981 */ /* 0x000ea2000c1e1900 */
[----:B------:R-:W-:-:S03]  /*1dc0*/  @P2 LOP3.LUT R7, R7, R34, RZ, 0x3c, !PT ;  /* 0x0000002207072212 */ /* 0x000fc600078e3cff */
[----:B------:R-:W3:Y:S01]  /*1dd0*/  @P6 LDG.E R34, desc[UR36][R14.64+0x78] ;  /* 0x000078240e226981 */ /* 0x000ee2000c1e1900 */
        /* <DEDUP_REMOVED lines=27> */
[----:B----4-:R-:W-:Y:S02]  /*1f90*/  @P2 LOP3.LUT R5, R5, R20, RZ, 0x3c, !PT ;  /* 0x0000001405052212 */ /* 0x010fe400078e3cff */
[----:B--2---:R-:W-:-:S02]  /*1fa0*/  @P2 LOP3.LUT R6, R6, R19, RZ, 0x3c, !PT ;  /* 0x0000001306062212 */ /* 0x004fc400078e3cff */
[----:B------:R-:W-:Y:S02]  /*1fb0*/  @P3 LOP3.LUT R5, R5, R24, RZ, 0x3c, !PT ;  /* 0x0000001805053212 */ /* 0x000fe400078e3cff */
[----:B---3--:R-:W-:Y:S02]  /*1fc0*/  @P3 LOP3.LUT R9, R9, R22, RZ, 0x3c, !PT ;  /* 0x0000001609093212 */ /* 0x008fe400078e3cff */
        /* <DEDUP_REMOVED lines=48> */
[----:B------:R-:W-:-:S03]  /*22d0*/  @P0 LOP3.LUT R7, R7, R26, RZ, 0x3c, !PT ;  /* 0x0000001a07070212 */ /* 0x000fc600078e3cff */
[----:B------:R-:W4:Y:S01]  /*22e0*/  @P3 LDG.E R26, desc[UR36][R14.64+0xec] ;  /* 0x0000ec240e1a3981 */ /* 0x000f22000c1e1900 */
[----:B------:R-:W-:Y:S02]  /*22f0*/  LOP3.LUT P0, RZ, R29, 0x8000, RZ, 0xc0, !PT ;  /* 0x000080001dff7812 */ /* 0x000fe4000780c0ff */
[----:B------:R-:W-:Y:S01]  /*2300*/  @P1 LOP3.LUT R9, R9, R28, RZ, 0x3c, !PT ;  /* 0x0000001c09091212 */ /* 0x000fe200078e3cff */
        /* <DEDUP_REMOVED lines=9> */
[----:B------:R-:W4:Y:S01]  /*23a0*/  @P4 LDG.E R32, desc[UR36][R14.64+0x100] ;  /* 0x000100240e204981 */ /* 0x000f22000c1e1900 */
[----:B------:R-:W-:Y:S02]  /*23b0*/  @P2 LOP3.LUT R9, R9, R34, RZ, 0x3c, !PT ;  /* 0x0000002209092212 */ /* 0x000fe400078e3cff */
[----:B------:R-:W-:Y:S01]  /*23c0*/  @P2 LOP3.LUT R4, R4, R31, RZ, 0x3c, !PT ;  /* 0x0000001f04042212 */ /* 0x000fe200078e3cff */
[----:B------:R-:W4:Y:S01]  /*23d0*/  @P5 LDG.E R34, desc[UR36][R14.64+0x104] ;  /* 0x000104240e225981 */ /* 0x000f22000c1e1900 */
[----:B------:R-:W-:-:S03]  /*23e0*/  @P2 LOP3.LUT R5, R5, R36, RZ, 0x3c, !PT ;  /* 0x0000002405052212 */ /* 0x000fc600078e3cff */
[----:B------:R-:W4:Y:S04]  /*23f0*/  @P5 LDG.E R36, desc[UR36][R14.64+0x10c] ;  /* 0x00010c240e245981 */ /* 0x000f28000c1e1900 */
        /* <DEDUP_REMOVED lines=35> */
[----:B------:R-:W-:Y:S01]  /*2630*/  @P0 LOP3.LUT R6, R6, R39, RZ, 0x3c, !PT ;  /* 0x0000002706060212 */ /* 0x000fe200078e3cff */
[----:B------:R-:W-:Y:S06]  /*2640*/  BRA.U UP0, `(.L_x_9) ;  /* 0xfffffff5004c7547 */ /* 0x000fec000b83ffff */
[----:B------:R-:W-:-:S05]  /*2650*/  VIADD R17, R17, 0x1 ;  /* 0x0000000111117836 */ /* 0x000fca0000000000 */
[----:B------:R-:W-:-:S13]  /*2660*/  ISETP.NE.AND P0, PT, R17, 0x5, PT ;  /* 0x000000051100780c */ /* 0x000fda0003f05270 */
[----:B------:R-:W-:Y:S05]  /*2670*/  @P0 BRA `(.L_x_10) ;  /* 0xfffffff400300947 */ /* 0x000fea000383ffff */
[----:B------:R2:W-:Y:S04]  /*2680*/  STL [R1+0xc], R9 ;  /* 0x00000c0901007387 */ /* 0x0005e80000100800 */
[----:B------:R2:W-:Y:S04]  /*2690*/  STL.64 [R1+0x10], R4 ;  /* 0x0000100401007387 */ /* 0x0005e80000100a00 */
[----:B------:R2:W-:Y:S02]  /*26a0*/  STL.64 [R1+0x18], R6 ;  /* 0x0000180601007387 */ /* 0x0005e40000100a00 */
.L_x_4:
[----:B------:R-:W-:Y:S05]  /*26b0*/  BSYNC.RECONVERGENT B1 ;  /* 0x0000000000017941 */ /* 0x000fea0003800200 */
.L_x_3:
[C---:B------:R-:W-:Y:S01]  /*26c0*/  ISETP.GT.U32.AND P0, PT, R12.reuse, 0x3, PT ;  /* 0x000000030c00780c */ /* 0x040fe20003f04070 */
[----:B------:R-:W-:Y:S01]  /*26d0*/  VIADD R13, R13, 0x1 ;  /* 0x000000010d0d7836 */ /* 0x000fe20000000000 */
[--C-:B------:R-:W-:Y:S02]  /*26e0*/  SHF.R.U64 R12, R12, 0x2, R3.reuse ;  /* 0x000000020c0c7819 */ /* 0x100fe40000001203 */
[----:B------:R-:W-:Y:S02]  /*26f0*/  ISETP.GT.U32.AND.EX P0, PT, R3, RZ, PT, P0 ;  /* 0x000000ff0300720c */ /* 0x000fe40003f04100 */
[----:B------:R-:W-:-:S11]  /*2700*/  SHF.R.U32.HI R3, RZ, 0x2, R3 ;  /* 0x00000002ff037819 */ /* 0x000fd60000011603 */
[----:B------:R-:W-:Y:S05]  /*2710*/  @P0 BRA `(.L_x_11) ;  /* 0xffffffd800cc0947 */ /* 0x000fea000383ffff */
.L_x_2:
[----:B------:R-:W-:Y:S05]  /*2720*/  BSYNC.RECONVERGENT B0 ;  /* 0x0000000000007941 */ /* 0x000fea0003800200 */
.L_x_1:
[----:B------:R-:W3:Y:S01]  /*2730*/  LDCU UR5, c[0x0][0x380] ;  /* 0x00007000ff0577ac */ /* 0x000ee20008000800 */
[----:B------:R4:W-:Y:S01]  /*2740*/  STL.64 [R1+0x20], RZ ;  /* 0x000020ff01007387 */ /* 0x0009e20000100a00 */
[----:B------:R-:W-:Y:S03]  /*2750*/  BSSY.RECONVERGENT B0, `(.L_x_12) ;  /* 0x0000024000007945 */ /* 0x000fe60003800200 */
[----:B------:R4:W-:Y:S04]  /*2760*/  STL [R1+0x28], RZ ;  /* 0x000028ff01007387 */ /* 0x0009e80000100800 */
[----:B------:R4:W-:Y:S01]  /*2770*/  STL.64 [R1+0x30], RZ ;  /* 0x000030ff01007387 */ /* 0x0009e20000100a00 */
[----:B---3--:R-:W-:-:S13]  /*2780*/  ISETP.GE.AND P0, PT, R2, UR5, PT ;  /* 0x0000000502007c0c */ /* 0x008fda000bf06270 */
[----:B----4-:R-:W-:Y:S05]  /*2790*/  @P0 BRA `(.L_x_13) ;  /* 0x00000000007c0947 */ /* 0x010fea0003800000 */
[----:B0-----:R-:W0:Y:S01]  /*27a0*/  S2R R10, SR_CgaCtaId ;  /* 0x00000000000a7919 */ /* 0x001e220000008800 */
[----:B------:R-:W-:Y:S01]  /*27b0*/  MOV R0, 0x400 ;  /* 0x0000040000007802 */ /* 0x000fe20000000f00 */
[----:B------:R-:W-:Y:S01]  /*27c0*/  BSSY.RECONVERGENT B1, `(.L_x_14) ;  /* 0x0000019000017945 */ /* 0x000fe20003800200 */
[----:B------:R-:W-:-:S03]  /*27d0*/  IMAD.MOV.U32 R12, RZ, RZ, R9 ;  /* 0x000000ffff0c7224 */ /* 0x000fc600078e0009 */
[----:B------:R-:W-:Y:S02]  /*27e0*/  VIADD R3, R0, 0x10 ;  /* 0x0000001000037836 */ /* 0x000fe40000000000 */
[----:B------:R-:W-:-:S03]  /*27f0*/  IMAD.MOV.U32 R0, RZ, RZ, R2 ;  /* 0x000000ffff007224 */ /* 0x000fc600078e0002 */
[----:B0-----:R-:W-:-:S07]  /*2800*/  LEA R3, R10, R3, 0x18 ;  /* 0x000000030a037211 */ /* 0x001fce00078ec0ff */
.L_x_15:
[----:B-12---:R-:W-:Y:S01]  /*2810*/  SHF.R.U32.HI R9, RZ, 0x2, R12 ;  /* 0x00000002ff097819 */ /* 0x006fe2000001160c */
[----:B0-----:R-:W-:Y:S02]  /*2820*/  IMAD.SHL.U32 R10, R7, 0x10, RZ ;  /* 0x00000010070a7824 */ /* 0x001fe400078e00ff */
[----:B------:R-:W-:Y:S01]  /*2830*/  VIADD R8, R8, 0x587c5 ;  /* 0x000587c508087836 */ /* 0x000fe20000000000 */
[----:B------:R-:W-:Y:S01]  /*2840*/  LOP3.LUT R9, R9, R12, RZ, 0x3c, !PT ;  /* 0x0000000c09097212 */ /* 0x000fe200078e3cff */
[----:B------:R-:W-:-:S04]  /*2850*/  IMAD.MOV.U32 R14, RZ, RZ, RZ ;  /* 0x000000ffff0e7224 */ /* 0x000fc800078e00ff */
[----:B------:R-:W-:-:S05]  /*2860*/  IMAD.SHL.U32 R11, R9, 0x2, RZ ;  /* 0x00000002090b7824 */ /* 0x000fca00078e00ff */
[----:B------:R-:W-:Y:S01]  /*2870*/  LOP3.LUT R10, R9, R11, R10, 0x96, !PT ;  /* 0x0000000b090a7212 */ /* 0x000fe200078e960a */
[----:B------:R-:W-:Y:S02]  /*2880*/  IMAD.MOV.U32 R9, RZ, RZ, R4 ;  /* 0x000000ffff097224 */ /* 0x000fe400078e0004 */
[----:B------:R-:W-:Y:S01]  /*2890*/  IMAD.MOV.U32 R4, RZ, RZ, R5 ;  /* 0x000000ffff047224 */ /* 0x000fe200078e0005 */
[----:B------:R-:W-:Y:S01]  /*28a0*/  LOP3.LUT R11, R10, R7, RZ, 0x3c, !PT ;  /* 0x000000070a0b7212 */ /* 0x000fe200078e3cff */
[C---:B------:R-:W-:Y:S02]  /*28b0*/  IMAD R10, R0.reuse, 0x8, R3 ;  /* 0x00000008000a7824 */ /* 0x040fe400078e0203 */
[----:B------:R-:W-:Y:S02]  /*28c0*/  VIADD R0, R0, UR41 ;  /* 0x0000002900007c36 */ /* 0x000fe40008000000 */
[----:B------:R-:W-:Y:S02]  /*28d0*/  IMAD.IADD R15, R11, 0x1, R8 ;  /* 0x000000010b0f7824 */ /* 0x000fe400078e0208 */
[----:B------:R-:W-:Y:S01]  /*28e0*/  IMAD.MOV.U32 R5, RZ, RZ, R6 ;  /* 0x000000ffff057224 */ /* 0x000fe200078e0006 */
[----:B------:R-:W-:Y:S01]  /*28f0*/  ISETP.GE.AND P0, PT, R0, UR5, PT ;  /* 0x0000000500007c0c */ /* 0x000fe2000bf06270 */
[----:B------:R-:W-:Y:S01]  /*2900*/  IMAD.MOV.U32 R6, RZ, RZ, R7 ;  /* 0x000000ffff067224 */ /* 0x000fe200078e0007 */
[----:B------:R0:W-:Y:S01]  /*2910*/  STS.64 [R10], R14 ;  /* 0x0000000e0a007388 */ /* 0x0001e20000000a00 */
[----:B------:R-:W-:-:S02]  /*2920*/  IMAD.MOV.U32 R12, RZ, RZ, R9 ;  /* 0x000000ffff0c7224 */ /* 0x000fc400078e0009 */
[----:B------:R-:W-:-:S08]  /*2930*/  IMAD.MOV.U32 R7, RZ, RZ, R11 ;  /* 0x000000ffff077224 */ /* 0x000fd000078e000b */
[----:B------:R-:W-:Y:S05]  /*2940*/  @!P0 BRA `(.L_x_15) ;  /* 0xfffffffc00b08947 */ /* 0x000fea000383ffff */
[----:B------:R-:W-:Y:S05]  /*2950*/  BSYNC.RECONVERGENT B1 ;  /* 0x0000000000017941 */ /* 0x000fea0003800200 */
.L_x_14:
[----:B------:R3:W-:Y:S04]  /*2960*/  STL.64 [R1+0x10], R4 ;  /* 0x0000100401007387 */ /* 0x0007e80000100a00 */
[----:B------:R3:W-:Y:S04]  /*2970*/  STL.64 [R1+0x18], R6 ;  /* 0x0000180601007387 */ /* 0x0007e80000100a00 */
[----:B------:R3:W-:Y:S02]  /*2980*/  STL.64 [R1+0x8], R8 ;  /* 0x0000080801007387 */ /* 0x0007e40000100a00 */
.L_x_13:
[----:B------:R-:W-:Y:S05]  /*2990*/  BSYNC.RECONVERGENT B0 ;  /* 0x0000000000007941 */ /* 0x000fea0003800200 */
.L_x_12:
[----:B------:R-:W4:Y:S08]  /*29a0*/  LDC R0, c[0x0][0x384] ;  /* 0x0000e100ff007b82 */ /* 0x000f300000000800 */
[----:B------:R-:W-:Y:S01]  /*29b0*/  BAR.SYNC.DEFER_BLOCKING 0x0 ;  /* 0x0000000000007b1d */ /* 0x000fe20000010000 */
[----:B----4-:R-:W-:-:S13]  /*29c0*/  ISETP.GE.AND P0, PT, R0, 0x1, PT ;  /* 0x000000010000780c */ /* 0x010fda0003f06270 */
[----:B------:R-:W-:Y:S05]  /*29d0*/  @!P0 EXIT ;  /* 0x000000000000894d */ /* 0x000fea0003800000 */
[----:B------:R-:W-:Y:S02]  /*29e0*/  USHF.R.S32.HI UR4, URZ, 0x1f, UR5 ;  /* 0x0000001fff047899 */ /* 0x000fe40008011405 */
[----:B------:R-:W-:Y:S02]  /*29f0*/  USHF.L.U32 UR6, UR5, 0x3, URZ ;  /* 0x0000000305067899 */ /* 0x000fe400080006ff */
[----:B------:R-:W-:Y:S01]  /*2a00*/  USHF.L.U64.HI UR4, UR5, 0x3, UR4 ;  /* 0x0000000305047899 */ /* 0x000fe20008010204 */
[----:B------:R-:W-:-:S03]  /*2a10*/  UMOV UR38, URZ ;  /* 0x000000ff00267c82 */ /* 0x000fc60008000000 */
[----:B------:R-:W-:Y:S02]  /*2a20*/  IMAD.U32 R18, RZ, RZ, UR6 ;  /* 0x00000006ff127e24 */ /* 0x000fe4000f8e00ff */
[----:B------:R-:W-:-:S07]  /*2a30*/  IMAD.U32 R19, RZ, RZ, UR4 ;  /* 0x00000004ff137e24 */ /* 0x000fce000f8e00ff */
.L_x_126:
[----:B------:R-:W-:Y:S01]  /*2a40*/  ISETP.NE.AND P0, PT, R2, RZ, PT ;  /* 0x000000ff0200720c */ /* 0x000fe20003f05270 */
[----:B----4-:R-:W4:-:S12]  /*2a50*/  LDCU UR4, c[0x0][0x380] ;  /* 0x00007000ff0477ac */ /* 0x010f180008000800 */
[----:B------:R-:W5:Y:S01]  /*2a60*/  @!P0 S2R R3, SR_CgaCtaId ;  /* 0x0000000000038919 */ /* 0x000f620000008800 */
[----:B------:R-:W-:-:S04]  /*2a70*/  @!P0 MOV R0, 0x400 ;  /* 0x0000040000008802 */ /* 0x000fc80000000f00 */
[----:B-----5:R-:W-:-:S05]  /*2a80*/  @!P0 LEA R0, R3, R0, 0x18 ;  /* 0x0000000003008211 */ /* 0x020fca00078ec0ff */
[----:B0-----:R0:W-:Y:S01]  /*2a90*/  @!P0 STS [R0], RZ ;  /* 0x000000ff00008388 */ /* 0x0011e20000000800 */
[----:B------:R-:W-:Y:S01]  /*2aa0*/  BAR.SYNC.DEFER_BLOCKING 0x0 ;  /* 0x0000000000007b1d */ /* 0x000fe20000010000 */
[----:B----4-:R-:W-:-:S13]  /*2ab0*/  ISETP.GE.AND P0, PT, R2, UR4, PT ;  /* 0x0000000402007c0c */ /* 0x010fda000bf06270 */
[----:B0-----:R-:W-:Y:S05]  /*2ac0*/  @P0 BRA `(.L_x_16) ;  /* 0x0000000400680947 */ /* 0x001fea0003800000 */
[----:B-123--:R-:W-:-:S07]  /*2ad0*/  IMAD.MOV.U32 R4, RZ, RZ, R2 ;  /* 0x000000ffff047224 */ /* 0x00efce00078e0002 */
.L_x_28:
[----:B------:R-:W-:Y:S05]  /*2ae0*/  YIELD ;  /* 0x0000000000007946 */ /* 0x000fea0003800000 */
[----:B------:R-:W0:Y:S01]  /*2af0*/  S2UR UR5, SR_CgaCtaId ;  /* 0x00000000000579c3 */ /* 0x000e220000008800 */
[----:B------:R-:W-:Y:S01]  /*2b00*/  UMOV UR4, 0x400 ;  /* 0x0000040000047882 */ /* 0x000fe20000000000 */
[----:B------:R-:W-:Y:S01]  /*2b10*/  IMAD.MOV.U32 R10, RZ, RZ, 0x3c23d70a ;  /* 0x3c23d70aff0a7424 */ /* 0x000fe200078e00ff */
[----:B------:R-:W-:Y:S01]  /*2b20*/  UIADD3 UR4, UPT, UPT, UR4, 0x10, URZ ;  /* 0x0000001004047890 */ /* 0x000fe2000fffe0ff */
[----:B------:R-:W-:Y:S01]  /*2b30*/  IMAD.MOV.U32 R6, RZ, RZ, 0x42c80000 ;  /* 0x42c80000ff067424 */ /* 0x000fe200078e00ff */
[----:B------:R-:W-:Y:S03]  /*2b40*/  BSSY.RECONVERGENT B0, `(.L_x_17) ;  /* 0x0000018000007945 */ /* 0x000fe60003800200 */
[----:B------:R-:W-:-:S04]  /*2b50*/  FFMA R7, R10, -R6, 1 ;  /* 0x3f8000000a077423 */ /* 0x000fc80000000806 */
[----:B------:R-:W-:Y:S01]  /*2b60*/  FFMA R10, R7, R10, 0.0099999997764825820923 ;  /* 0x3c23d70a070a7423 */ /* 0x000fe2000000000a */
[----:B0-----:R-:W-:-:S06]  /*2b70*/  ULEA UR4, UR5, UR4, 0x18 ;  /* 0x0000000405047291 */ /* 0x001fcc000f8ec0ff */
[C---:B------:R-:W-:Y:S01]  /*2b80*/  LEA R5, R4.reuse, UR4, 0x3 ;  /* 0x0000000404057c11 */ /* 0x040fe2000f8e18ff */
[----:B------:R-:W-:-:S04]  /*2b90*/  VIADD R4, R4, UR41 ;  /* 0x0000002904047c36 */ /* 0x000fc80008000000 */
[----:B------:R-:W0:Y:S01]  /*2ba0*/  LDS R0, [R5+0x4] ;  /* 0x0000040005007984 */ /* 0x000e220000000800 */
[----:B------:R-:W1:Y:S02]  /*2bb0*/  LDCU UR4, c[0x0][0x380] ;  /* 0x00007000ff0477ac */ /* 0x000e640008000800 */
[----:B-1----:R-:W-:Y:S02]  /*2bc0*/  ISETP.GE.AND P3, PT, R4, UR4, PT ;  /* 0x0000000404007c0c */ /* 0x002fe4000bf66270 */
[----:B0-----:R-:W-:Y:S02]  /*2bd0*/  LOP3.LUT R3, R0, 0x3ff, RZ, 0xc0, !PT ;  /* 0x000003ff00037812 */ /* 0x001fe400078ec0ff */
[--C-:B------:R-:W-:Y:S02]  /*2be0*/  SHF.R.U32.HI R9, RZ, 0xa, R0.reuse ;  /* 0x0000000aff097819 */ /* 0x100fe40000011600 */
[----:B------:R-:W-:Y:S01]  /*2bf0*/  SHF.R.U32.HI R8, RZ, 0x14, R0 ;  /* 0x00000014ff087819 */ /* 0x000fe20000011600 */
[----:B------:R-:W-:Y:S01]  /*2c00*/  VIADD R3, R3, 0xfffffe00 ;  /* 0xfffffe0003037836 */ /* 0x000fe20000000000 */
[----:B------:R-:W-:-:S02]  /*2c10*/  LOP3.LUT R9, R9, 0x3ff, RZ, 0xc0, !PT ;  /* 0x000003ff09097812 */ /* 0x000fc400078ec0ff */
[----:B------:R-:W-:Y:S02]  /*2c20*/  LOP3.LUT R8, R8, 0x3ff, RZ, 0xc0, !PT ;  /* 0x000003ff08087812 */ /* 0x000fe400078ec0ff */
[----:B------:R-:W-:-:S04]  /*2c30*/  I2FP.F32.S32 R3, R3 ;  /* 0x0000000300037245 */ /* 0x000fc80000201400 */
[----:B------:R-:W0:Y:S01]  /*2c40*/  FCHK P0, R3, 100 ;  /* 0x42c8000003007902 */ /* 0x000e220000000000 */
[----:B------:R-:W-:-:S04]  /*2c50*/  FFMA R7, R3, R10, RZ ;  /* 0x0000000a03077223 */ /* 0x000fc800000000ff */
[----:B------:R-:W-:-:S04]  /*2c60*/  FFMA R11, R7, -100, R3 ;  /* 0xc2c80000070b7823 */ /* 0x000fc80000000003 */
[----:B------:R-:W-:Y:S01]  /*2c70*/  FFMA R7, R10, R11, R7 ;  /* 0x0000000b0a077223 */ /* 0x000fe20000000007 */
[----:B0-----:R-:W-:Y:S06]  /*2c80*/  @!P0 BRA `(.L_x_18) ;  /* 0x00000000000c8947 */ /* 0x001fec0003800000 */
[----:B------:R-:W-:-:S07]  /*2c90*/  MOV R10, 0x2cb0 ;  /* 0x00002cb0000a7802 */ /* 0x000fce0000000f00 */
[----:B------:R-:W-:Y:S05]  /*2ca0*/  CALL.REL.NOINC `($__internal_1_$__cuda_sm3x_div_rn_noftz_f32_slowpath) ;  /* 0x0000005800187944 */ /* 0x000fea0003c00000 */
[----:B------:R-:W-:-:S07]  /*2cb0*/  IMAD.MOV.U32 R7, RZ, RZ, R3 ;  /* 0x000000ffff077224 */ /* 0x000fce00078e0003 */
.L_x_18:
[----:B------:R-:W-:Y:S05]  /*2cc0*/  BSYNC.RECONVERGENT B0 ;  /* 0x0000000000007941 */ /* 0x000fea0003800200 */
.L_x_17:
[----:B------:R-:W-:Y:S01]  /*2cd0*/  VIADD R9, R9, 0xfffffe00 ;  /* 0xfffffe0009097836 */ /* 0x000fe20000000000 */
[----:B------:R-:W-:Y:S01]  /*2ce0*/  BSSY.RECONVERGENT B0, `(.L_x_19) ;  /* 0x000000d000007945 */ /* 0x000fe20003800200 */
[----:B------:R-:W-:-:S03]  /*2cf0*/  IMAD.MOV.U32 R11, RZ, RZ, 0x3c23d70a ;  /* 0x3c23d70aff0b7424 */ /* 0x000fc600078e00ff */
[----:B------:R-:W-:Y:S01]  /*2d00*/  I2FP.F32.S32 R3, R9 ;  /* 0x0000000900037245 */ /* 0x000fe20000201400 */
[----:B------:R-:W-:-:S03]  /*2d10*/  FFMA R0, R11, -R6, 1 ;  /* 0x3f8000000b007423 */ /* 0x000fc60000000806 */
[----:B------:R-:W0:Y:S01]  /*2d20*/  FCHK P0, R3, 100 ;  /* 0x42c8000003007902 */ /* 0x000e220000000000 */
[----:B------:R-:W-:-:S04]  /*2d30*/  FFMA R0, R0, R11, 0.0099999997764825820923 ;  /* 0x3c23d70a00007423 */ /* 0x000fc8000000000b */
[----:B------:R-:W-:-:S04]  /*2d40*/  FFMA R9, R0, R3, RZ ;  /* 0x0000000300097223 */ /* 0x000fc800000000ff */
[----:B------:R-:W-:-:S04]  /*2d50*/  FFMA R10, R9, -100, R3 ;  /* 0xc2c80000090a7823 */ /* 0x000fc80000000003 */
[----:B------:R-:W-:Y:S01]  /*2d60*/  FFMA R9, R0, R10, R9 ;  /* 0x0000000a00097223 */ /* 0x000fe20000000009 */
[----:B0-----:R-:W-:Y:S06]  /*2d70*/  @!P0 BRA `(.L_x_20) ;  /* 0x00000000000c8947 */ /* 0x001fec0003800000 */
[----:B------:R-:W-:-:S07]  /*2d80*/  MOV R10, 0x2da0 ;  /* 0x00002da0000a7802 */ /* 0x000fce0000000f00 */
[----:B------:R-:W-:Y:S05]  /*2d90*/  CALL.REL.NOINC `($__internal_1_$__cuda_sm3x_div_rn_noftz_f32_slowpath) ;  /* 0x0000005400dc7944 */ /* 0x000fea0003c00000 */
[----:B------:R-:W-:-:S07]  /*2da0*/  IMAD.MOV.U32 R9, RZ, RZ, R3 ;  /* 0x000000ffff097224 */ /* 0x000fce00078e0003 */
.L_x_20:
[----:B------:R-:W-:Y:S05]  /*2db0*/  BSYNC.RECONVERGENT B0 ;  /* 0x0000000000007941 */ /* 0x000fea0003800200 */
.L_x_19:
        /* <DEDUP_REMOVED lines=11> */
[----:B------:R-:W-:Y:S01]  /*2e70*/  IMAD.MOV.U32 R3, RZ, RZ, R10 ;  /* 0x000000ffff037224 */ /* 0x000fe200078e000a */
[----:B------:R-:W-:-:S07]  /*2e80*/  MOV R10, 0x2ea0 ;  /* 0x00002ea0000a7802 */ /* 0x000fce0000000f00 */
[----:B------:R-:W-:Y:S05]  /*2e90*/  CALL.REL.NOINC `($__internal_1_$__cuda_sm3x_div_rn_noftz_f32_slowpath) ;  /* 0x00000054009c7944 */ /* 0x000fea0003c00000 */
[----:B------:R-:W-:-:S07]  /*2ea0*/  IMAD.MOV.U32 R0, RZ, RZ, R3 ;  /* 0x000000ffff007224 */ /* 0x000fce00078e0003 */
.L_x_22:
[----:B------:R-:W-:Y:S05]  /*2eb0*/  BSYNC.RECONVERGENT B0 ;  /* 0x0000000000007941 */ /* 0x000fea0003800200 */
.L_x_21:
[----:B------:R-:W-:Y:S01]  /*2ec0*/  FFMA R6, R7, R7, 1 ;  /* 0x3f80000007067423 */ /* 0x000fe20000000007 */
[----:B------:R-:W-:Y:S03]  /*2ed0*/  BSSY.RECONVERGENT B0, `(.L_x_23) ;  /* 0x000000e000007945 */ /* 0x000fe60003800200 */
[----:B------:R-:W-:-:S04]  /*2ee0*/  FFMA R9, R9, R9, R6 ;  /* 0x0000000909097223 */ /* 0x000fc80000000006 */
[----:B------:R-:W-:-:S04]  /*2ef0*/  FFMA R9, R0, R0, R9 ;  /* 0x0000000000097223 */ /* 0x000fc80000000009 */
[----:B------:R-:W-:-:S05]  /*2f00*/  VIADD R0, R9, 0x1800000 ;  /* 0x0180000009007836 */ /* 0x000fca0000000000 */
[----:B------:R-:W-:-:S04]  /*2f10*/  LOP3.LUT R0, R0, 0x7f800000, RZ, 0xc0, !PT ;  /* 0x7f80000000007812 */ /* 0x000fc800078ec0ff */
[----:B------:R-:W-:-:S13]  /*2f20*/  ISETP.GT.U32.AND P0, PT, R0, 0x1ffffff, PT ;  /* 0x01ffffff0000780c */ /* 0x000fda0003f04070 */
[----:B------:R-:W-:Y:S05]  /*2f30*/  @P0 BRA `(.L_x_24) ;  /* 0x00000000000c0947 */ /* 0x000fea0003800000 */
[----:B------:R-:W-:-:S07]  /*2f40*/  MOV R10, 0x2f60 ;  /* 0x00002f60000a7802 */ /* 0x000fce0000000f00 */
[----:B------:R-:W-:Y:S05]  /*2f50*/  CALL.REL.NOINC `($__internal_0_$__cuda_sm20_rcp_rn_f32_slowpath) ;  /* 0x0000005000907944 */ /* 0x000fea0003c00000 */
[----:B------:R-:W-:Y:S05]  /*2f60*/  BRA `(.L_x_25) ;  /* 0x0000000000107947 */ /* 0x000fea0003800000 */
.L_x_24:
[----:B------:R-:W0:Y:S02]  /*2f70*/  MUFU.RCP R0, R9 ;  /* 0x0000000900007308 */ /* 0x000e240000001000 */
[----:B0-----:R-:W-:-:S04]  /*2f80*/  FFMA R3, R9, R0, -1 ;  /* 0xbf80000009037423 */ /* 0x001fc80000000000 */
[----:B------:R-:W-:-:S04]  /*2f90*/  FADD.FTZ R3, -R3, -RZ ;  /* 0x800000ff03037221 */ /* 0x000fc80000010100 */
[----:B------:R-:W-:-:S07]  /*2fa0*/  FFMA R0, R0, R3, R0 ;  /* 0x0000000300007223 */ /* 0x000fce0000000000 */
.L_x_25:
[----:B------:R-:W-:Y:S05]  /*2fb0*/  BSYNC.RECONVERGENT B0 ;  /* 0x0000000000007941 */ /* 0x000fea0003800200 */
.L_x_23:
[----:B------:R-:W0:Y:S01]  /*2fc0*/  S2R R6, SR_CgaCtaId ;  /* 0x0000000000067919 */ /* 0x000e220000008800 */
[----:B------:R-:W-:Y:S01]  /*2fd0*/  MOV R3, 0x400 ;  /* 0x0000040000037802 */ /* 0x000fe20000000f00 */
[----:B------:R-:W-:Y:S01]  /*2fe0*/  BSSY.RECONVERGENT B0, `(.L_x_26) ;  /* 0x0000007000007945 */ /* 0x000fe20003800200 */
[----:B------:R1:W-:Y:S02]  /*2ff0*/  STS [R5], R0 ;  /* 0x0000000005007388 */ /* 0x0003e40000000800 */
[----:B01----:R-:W-:-:S07]  /*3000*/  LEA R3, R6, R3, 0x18 ;  /* 0x0000000306037211 */ /* 0x003fce00078ec0ff */
.L_x_27:
[----:B------:R-:W0:Y:S02]  /*3010*/  LDS R6, [R3] ;  /* 0x0000000003067984 */ /* 0x000e240000000800 */
[----:B0-----:R-:W-:-:S05]  /*3020*/  FADD R7, R0, R6 ;  /* 0x0000000600077221 */ /* 0x001fca0000000000 */
[----:B------:R-:W0:Y:S02]  /*3030*/  ATOMS.CAST.SPIN P0, [R3], R6, R7 ;  /* 0x000000060300758d */ /* 0x000e240001800007 */
[----:B0-----:R-:W-:Y:S05]  /*3040*/  @!P0 BRA `(.L_x_27) ;  /* 0xfffffffc00f08947 */ /* 0x001fea000383ffff */
[----:B------:R-:W-:Y:S05]  /*3050*/  BSYNC.RECONVERGENT B0 ;  /* 0x0000000000007941 */ /* 0x000fea0003800200 */
.L_x_26:
[----:B------:R-:W-:Y:S05]  /*3060*/  @!P3 BRA `(.L_x_28) ;  /* 0xfffffff8009cb947 */ /* 0x000fea000383ffff */
.L_x_16:
[----:B------:R-:W-:Y:S01]  /*3070*/  ISETP.NE.AND P0, PT, R2, RZ, PT ;  /* 0x000000ff0200720c */ /* 0x000fe20003f05270 */
[----:B------:R-:W-:Y:S05]  /*3080*/  WARPSYNC.ALL ;  /* 0x0000000000007948 */ /* 0x000fea0003800000 */
[----:B------:R-:W-:Y:S07]  /*3090*/  BAR.SYNC.DEFER_BLOCKING 0x0 ;  /* 0x0000000000007b1d */ /* 0x000fee0000010000 */
[----:B------:R-:W-:Y:S05]  /*30a0*/  @P0 BRA `(.L_x_29) ;  /* 0x0000004000e80947 */ /* 0x000fea0003800000 */
[----:B------:R-:W0:Y:S01]  /*30b0*/  LDCU UR4, c[0x0][0x380] ;  /* 0x00007000ff0477ac */ /* 0x000e220008000800 */
[----:B-123--:R-:W-:Y:S01]  /*30c0*/  CS2R R4, SRZ ;  /* 0x0000000000047805 */ /* 0x00efe2000001ff00 */
[----:B0-----:R-:W-:-:S09]  /*30d0*/  UISETP.NE.AND UP0, UPT, UR4, URZ, UPT ;  /* 0x000000ff0400728c */ /* 0x001fd2000bf05270 */
[----:B------:R-:W-:Y:S05]  /*30e0*/  BRA.U !UP0, `(.L_x_30) ;  /* 0x00000001083c7547 */ /* 0x000fea000b800000 */
[----:B------:R-:W0:Y:S01]  /*30f0*/  LDCU UR5, c[0x0][0x380] ;  /* 0x00007000ff0577ac */ /* 0x000e220008000800 */
[----:B------:R-:W-:Y:S01]  /*3100*/  MOV R0, 0x1c0 ;  /* 0x000001c000007802 */ /* 0x000fe20000000f00 */
[----:B------:R-:W-:-:S03]  /*3110*/  USHF.L.U32 UR6, UR4, 0x3, URZ ;  /* 0x0000000304067899 */ /* 0x000fc600080006ff */
[----:B------:R1:W2:Y:S03]  /*3120*/  LDC.64 R6, c[0x4][R0] ;  /* 0x0100000000067b82 */ /* 0x0002a60000000a00 */
[----:B------:R-:W-:-:S04]  /*3130*/  IMAD.U32 R18, RZ, RZ, UR6 ;  /* 0x00000006ff127e24 */ /* 0x000fc8000f8e00ff */
[----:B------:R-:W-:Y:S01]  /*3140*/  IMAD.MOV.U32 R4, RZ, RZ, R18 ;  /* 0x000000ffff047224 */ /* 0x000fe200078e0012 */
[----:B0-----:R-:W-:-:S04]  /*3150*/  USHF.R.S32.HI UR5, URZ, 0x1f, UR5 ;  /* 0x0000001fff057899 */ /* 0x001fc80008011405 */
[----:B------:R-:W-:-:S06]  /*3160*/  USHF.L.U64.HI UR4, UR4, 0x3, UR5 ;  /* 0x0000000304047899 */ /* 0x000fcc0008010205 */
[----:B------:R-:W-:-:S04]  /*3170*/  IMAD.U32 R19, RZ, RZ, UR4 ;  /* 0x00000004ff137e24 */ /* 0x000fc8000f8e00ff */
[----:B-1----:R-:W-:-:S07]  /*3180*/  IMAD.MOV.U32 R5, RZ, RZ, R19 ;  /* 0x000000ffff057224 */ /* 0x002fce00078e0013 */
[----:B------:R-:W-:-:S07]  /*3190*/  LEPC R20, `(.L_x_31) ;  /* 0x000000001014794e */ /* 0x000fce0000000000 */
[----:B--2---:R-:W-:Y:S05]  /*31a0*/  CALL.ABS.NOINC R6 ;  /* 0x0000000006007343 */ /* 0x004fea0003c00000 */
.L_x_31:
[----:B------:R-:W-:-:S04]  /*31b0*/  ISETP.NE.U32.AND P0, PT, R4, RZ, PT ;  /* 0x000000ff0400720c */ /* 0x000fc80003f05070 */
[----:B------:R-:W-:-:S13]  /*31c0*/  ISETP.NE.AND.EX P0, PT, R5, RZ, PT, P0 ;  /* 0x000000ff0500720c */ /* 0x000fda0003f05300 */
[----:B------:R-:W-:Y:S05]  /*31d0*/  @!P0 BRA `(.L_x_32) ;  /* 0x0000004c00ac8947 */ /* 0x000fea0003800000 */
.L_x_30:
[----:B------:R-:W0:Y:S02]  /*31e0*/  LDCU UR4, c[0x0][0x380] ;  /* 0x00007000ff0477ac */ /* 0x000e240008000800 */
[----:B0-----:R-:W-:-:S09]  /*31f0*/  UISETP.GE.AND UP0, UPT, UR4, 0x1, UPT ;  /* 0x000000010400788c */ /* 0x001fd2000bf06270 */
[----:B------:R-:W-:Y:S05]  /*3200*/  BRA.U !UP0, `(.L_x_33) ;  /* 0x0000000908dc7547 */ /* 0x000fea000b800000 */
[----:B------:R-:W0:Y:S01]  /*3210*/  S2UR UR5, SR_CgaCtaId ;  /* 0x00000000000579c3 */ /* 0x000e220000008800 */
[----:B------:R-:W-:Y:S01]  /*3220*/  UMOV UR4, 0x400 ;  /* 0x0000040000047882 */ /* 0x000fe20000000000 */
[----:B------:R-:W-:Y:S01]  /*3230*/  BSSY.RECONVERGENT B2, `(.L_x_33) ;  /* 0x00000b4000027945 */ /* 0x000fe20003800200 */
[----:B------:R-:W-:-:S04]  /*3240*/  UIADD3 UR4, UPT, UPT, UR4, 0x10, URZ ;  /* 0x0000001004047890 */ /* 0x000fc8000fffe0ff */
[----:B0-----:R-:W-:-:S06]  /*3250*/  ULEA UR4, UR5, UR4, 0x18 ;  /* 0x0000000405047291 */ /* 0x001fcc000f8ec0ff */
[----:B------:R-:W-:Y:S02]  /*3260*/  IMAD.U32 R0, RZ, RZ, UR4 ;  /* 0x00000004ff007e24 */ /* 0x000fe4000f8e00ff */
[----:B------:R-:W-:-:S07]  /*3270*/  IMAD.U32 R3, RZ, RZ, UR4 ;  /* 0x00000004ff037e24 */ /* 0x000fce000f8e00ff */
.L_x_54:
[----:B0-----:R-:W0:Y:S01]  /*3280*/  S2UR UR6, SR_CgaCtaId ;  /* 0x00000000000679c3 */ /* 0x001e220000008800 */
[----:B------:R-:W1:Y:S01]  /*3290*/  LDCU UR4, c[0x0][0x380] ;  /* 0x00007000ff0477ac */ /* 0x000e620008000800 */
[C---:B------:R-:W-:Y:S01]  /*32a0*/  VIADD R6, R0.reuse, 0x100 ;  /* 0x0000010000067836 */ /* 0x040fe20000000000 */
[----:B------:R-:W-:Y:S01]  /*32b0*/  BSSY.RECONVERGENT B1, `(.L_x_34) ;  /* 0x00000a9000017945 */ /* 0x000fe20003800200 */
[----:B------:R-:W-:Y:S01]  /*32c0*/  VIADD R11, R0, 0x8 ;  /* 0x00000008000b7836 */ /* 0x000fe20000000000 */
[----:B------:R-:W-:Y:S01]  /*32d0*/  UMOV UR5, 0x400 ;  /* 0x0000040000057882 */ /* 0x000fe20000000000 */
[----:B------:R-:W-:Y:S01]  /*32e0*/  IMAD.MOV.U32 R9, RZ, RZ, R0 ;  /* 0x000000ffff097224 */ /* 0x000fe200078e0000 */
[----:B------:R-:W-:Y:S01]  /*32f0*/  UIADD3 UR5, UPT, UPT, UR5, 0x10, URZ ;  /* 0x0000001005057890 */ /* 0x000fe2000fffe0ff */
[----:B------:R-:W-:-:S03]  /*3300*/  IMAD.MOV.U32 R0, RZ, RZ, R6 ;  /* 0x000000ffff007224 */ /* 0x000fc600078e0006 */
[----:B0-----:R-:W-:-:S04]  /*3310*/  ULEA UR5, UR6, UR5, 0x18 ;  /* 0x0000000506057291 */ /* 0x001fc8000f8ec0ff */
[----:B-1----:R-:W-:-:S06]  /*3320*/  ULEA UR4, UR4, UR5, 0x3 ;  /* 0x0000000504047291 */ /* 0x002fcc000f8e18ff */
[C---:B------:R-:W-:Y:S02]  /*3330*/  VIMNMX.U32 R8, PT, PT, R6.reuse, UR4, PT ;  /* 0x0000000406087c48 */ /* 0x040fe4000bfe0000 */
[----:B------:R-:W-:Y:S02]  /*3340*/  ISETP.GE.U32.AND P1, PT, R6, UR4, PT ;  /* 0x0000000406007c0c */ /* 0x000fe4000bf26070 */
[----:B------:R-:W-:-:S13]  /*3350*/  ISETP.NE.AND P0, PT, R11, R8, PT ;  /* 0x000000080b00720c */ /* 0x000fda0003f05270 */
[----:B------:R-:W-:Y:S05]  /*3360*/  @!P0 BRA `(.L_x_35) ;  /* 0x0000000800748947 */ /* 0x000fea0003800000 */
[----:B------:R-:W-:Y:S02]  /*3370*/  IMAD.MOV.U32 R28, RZ, RZ, RZ ;  /* 0x000000ffff1c7224 */ /* 0x000fe400078e00ff */
[--C-:B------:R-:W-:Y:S02]  /*3380*/  IMAD.MOV.U32 R13, RZ, RZ, R3.reuse ;  /* 0x000000ffff0d7224 */ /* 0x100fe400078e0003 */
[----:B------:R-:W-:-:S07]  /*3390*/  IMAD.MOV.U32 R15, RZ, RZ, R3 ;  /* 0x000000ffff0f7224 */ /* 0x000fce00078e0003 */
.L_x_53:
[----:B------:R-:W-:Y:S01]  /*33a0*/  LDS R21, [R3] ;  /* 0x0000000003157984 */ /* 0x000fe20000000800 */
[----:B------:R-:W-:Y:S01]  /*33b0*/  BSSY.RECONVERGENT B0, `(.L_x_36) ;  /* 0x0000092000007945 */ /* 0x000fe20003800200 */
[----:B------:R-:W-:Y:S02]  /*33c0*/  VIADD R10, R13, 0x8 ;  /* 0x000000080d0a7836 */ /* 0x000fe40000000000 */
[----:B0-2---:R-:W0:Y:S01]  /*33d0*/  LDS.64 R6, [R15+0x8] ;  /* 0x000008000f067984 */ /* 0x005e220000000a00 */
[----:B------:R-:W-:Y:S01]  /*33e0*/  VIADD R12, R15, 0x8 ;  /* 0x000000080f0c7836 */ /* 0x000fe20000000000 */
[----:B0-----:R-:W-:-:S13]  /*33f0*/  FSETP.GT.AND P0, PT, R6, R21, PT ;  /* 0x000000150600720b */ /* 0x001fda0003f04000 */
[----:B------:R-:W-:Y:S05]  /*3400*/  @P0 BRA `(.L_x_37) ;  /* 0x0000000000440947 */ /* 0x000fea0003800000 */
[----:B------:R-:W0:Y:S01]  /*3410*/  LDS R13, [R15] ;  /* 0x000000000f0d7984 */ /* 0x000e220000000800 */
[----:B------:R-:W-:Y:S01]  /*3420*/  BSSY.RECONVERGENT B3, `(.L_x_38) ;  /* 0x000000d000037945 */ /* 0x000fe20003800200 */
[----:B------:R-:W-:Y:S01]  /*3430*/  IMAD.MOV.U32 R14, RZ, RZ, R12 ;  /* 0x000000ffff0e7224 */ /* 0x000fe200078e000c */
[----:B0-----:R-:W-:-:S13]  /*3440*/  FSETP.GT.AND P0, PT, R6, R13, PT ;  /* 0x0000000d0600720b */ /* 0x001fda0003f04000 */
[----:B------:R-:W-:Y:S05]  /*3450*/  @!P0 BRA `(.L_x_39) ;  /* 0x0000000000248947 */ /* 0x000fea0003800000 */
[----:B------:R-:W-:-:S07]  /*3460*/  IMAD.MOV.U32 R20, RZ, RZ, R13 ;  /* 0x000000ffff147224 */ /* 0x000fce00078e000d */
.L_x_40:
[----:B------:R-:W0:Y:S01]  /*3470*/  LDS R21, [R14+-0x4] ;  /* 0xfffffc000e157984 */ /* 0x000e220000000800 */
[----:B------:R-:W-:-:S03]  /*3480*/  IMAD.MOV.U32 R13, RZ, RZ, R15 ;  /* 0x000000ffff0d7224 */ /* 0x000fc600078e000f */
[----:B0-----:R-:W-:Y:S04]  /*3490*/  STS.64 [R14], R20 ;  /* 0x000000140e007388 */ /* 0x001fe80000000a00 */
[----:B------:R0:W1:Y:S02]  /*34a0*/  LDS R20, [R15+-0x8] ;  /* 0xfffff8000f147984 */ /* 0x0000640000000800 */
[----:B0-----:R-:W-:Y:S02]  /*34b0*/  VIADD R15, R15, 0xfffffff8 ;  /* 0xfffffff80f0f7836 */ /* 0x001fe40000000000 */
[----:B------:R-:W-:Y:S01]  /*34c0*/  IMAD.MOV.U32 R14, RZ, RZ, R13 ;  /* 0x000000ffff0e7224 */ /* 0x000fe200078e000d */
[----:B-1----:R-:W-:-:S13]  /*34d0*/  FSETP.GT.AND P0, PT, R6, R20, PT ;  /* 0x000000140600720b */ /* 0x002fda0003f04000 */
[----:B------:R-:W-:Y:S05]  /*34e0*/  @P0 BRA `(.L_x_40) ;  /* 0xfffffffc00e00947 */ /* 0x000fea000383ffff */
.L_x_39:
[----:B------:R-:W-:Y:S05]  /*34f0*/  BSYNC.RECONVERGENT B3 ;  /* 0x0000000000037941 */ /* 0x000fea0003800200 */
.L_x_38:
[----:B------:R0:W-:Y:S01]  /*3500*/  STS.64 [R14], R6 ;  /* 0x000000060e007388 */ /* 0x0001e20000000a00 */
[----:B------:R-:W-:Y:S05]  /*3510*/  BRA `(.L_x_41) ;  /* 0x0000000400ec7947 */ /* 0x000fea0003800000 */
.L_x_37:
[C---:B------:R-:W-:Y:S01]  /*3520*/  LOP3.LUT R26, R28.reuse, 0x3, RZ, 0xc0, !PT ;  /* 0x000000031c1a7812 */ /* 0x040fe200078ec0ff */
[----:B------:R-:W-:Y:S01]  /*3530*/  BSSY.RECONVERGENT B3, `(.L_x_42) ;  /* 0x0000019000037945 */ /* 0x000fe20003800200 */
[----:B------:R-:W-:Y:S01]  /*3540*/  ISETP.GE.U32.AND P2, PT, R28, 0x3, PT ;  /* 0x000000031c00780c */ /* 0x000fe20003f46070 */
[----:B------:R-:W-:Y:S01]  /*3550*/  VIADD R20, R15, 0x10 ;  /* 0x000000100f147836 */ /* 0x000fe20000000000 */
[----:B------:R-:W-:Y:S01]  /*3560*/  ISETP.NE.AND P0, PT, R26, 0x3, PT ;  /* 0x000000031a00780c */ /* 0x000fe20003f05270 */
[----:B------:R-:W-:Y:S02]  /*3570*/  IMAD.MOV.U32 R14, RZ, RZ, R11 ;  /* 0x000000ffff0e7224 */ /* 0x000fe400078e000b */
[----:B------:R-:W-:-:S10]  /*3580*/  IMAD.MOV.U32 R21, RZ, RZ, R10 ;  /* 0x000000ffff157224 */ /* 0x000fd400078e000a */
[----:B------:R-:W-:Y:S05]  /*3590*/  @!P0 BRA `(.L_x_43) ;  /* 0x0000000000488947 */ /* 0x000fea0003800000 */
[----:B------:R-:W0:Y:S01]  /*35a0*/  LDS.64 R24, [R13] ;  /* 0x000000000d187984 */ /* 0x000e220000000a00 */
[----:B------:R-:W-:Y:S01]  /*35b0*/  ISETP.NE.AND P0, PT, R26, RZ, PT ;  /* 0x000000ff1a00720c */ /* 0x000fe20003f05270 */
[----:B------:R-:W-:Y:S02]  /*35c0*/  VIADD R14, R11, 0xfffffff8 ;  /* 0xfffffff80b0e7836 */ /* 0x000fe40000000000 */
[----:B------:R-:W-:Y:S02]  /*35d0*/  IMAD.MOV.U32 R20, RZ, RZ, R12 ;  /* 0x000000ffff147224 */ /* 0x000fe400078e000c */
[----:B------:R-:W-:Y:S01]  /*35e0*/  IMAD.MOV.U32 R21, RZ, RZ, R13 ;  /* 0x000000ffff157224 */ /* 0x000fe200078e000d */
[----:B0-----:R0:W-:Y:S07]  /*35f0*/  STS.64 [R12], R24 ;  /* 0x000000180c007388 */ /* 0x0011ee0000000a00 */
[----:B------:R-:W-:Y:S05]  /*3600*/  @!P0 BRA `(.L_x_43) ;  /* 0x00000000002c8947 */ /* 0x000fea0003800000 */
[----:B0-----:R-:W0:Y:S01]  /*3610*/  LDS.64 R24, [R13+-0x8] ;  /* 0xfffff8000d187984 */ /* 0x001e220000000a00 */
[----:B------:R-:W-:Y:S01]  /*3620*/  ISETP.NE.AND P0, PT, R26, 0x1, PT ;  /* 0x000000011a00780c */ /* 0x000fe20003f05270 */
[----:B------:R-:W-:Y:S02]  /*3630*/  VIADD R21, R13, 0xfffffff8 ;  /* 0xfffffff80d157836 */ /* 0x000fe40000000000 */
[----:B------:R-:W-:Y:S02]  /*3640*/  IMAD.MOV.U32 R20, RZ, RZ, R15 ;  /* 0x000000ffff147224 */ /* 0x000fe400078e000f */
[----:B------:R-:W-:-:S08]  /*3650*/  VIADD R14, R11, 0xfffffff0 ;  /* 0xfffffff00b0e7836 */ /* 0x000fd00000000000 */
[----:B------:R-:W-:Y:S02]  /*3660*/  @P0 VIADD R21, R13, 0xfffffff0 ;  /* 0xfffffff00d150836 */ /* 0x000fe40000000000 */
[----:B------:R-:W-:Y:S02]  /*3670*/  @P0 VIADD R20, R15, 0xfffffff8 ;  /* 0xfffffff80f140836 */ /* 0x000fe40000000000 */
[----:B------:R-:W-:Y:S01]  /*3680*/  @P0 VIADD R14, R11, 0xffffffe8 ;  /* 0xffffffe80b0e0836 */ /* 0x000fe20000000000 */
[----:B0-----:R-:W-:Y:S04]  /*3690*/  STS.64 [R15], R24 ;  /* 0x000000180f007388 */ /* 0x001fe80000000a00 */
[----:B------:R-:W0:Y:S04]  /*36a0*/  @P0 LDS.64 R26, [R13+-0x10] ;  /* 0xfffff0000d1a0984 */ /* 0x000e280000000a00 */
[----:B0-----:R1:W-:Y:S02]  /*36b0*/  @P0 STS.64 [R15+-0x8], R26 ;  /* 0xfffff81a0f000388 */ /* 0x0013e40000000a00 */
.L_x_43:
[----:B------:R-:W-:Y:S05]  /*36c0*/  BSYNC.RECONVERGENT B3 ;  /* 0x0000000000037941 */ /* 0x000fea0003800200 */
.L_x_42:
[----:B------:R-:W-:Y:S04]  /*36d0*/  BSSY.RECONVERGENT B3, `(.L_x_44) ;  /* 0x000005e000037945 */ /* 0x000fe80003800200 */
[----:B------:R-:W-:Y:S05]  /*36e0*/  @!P2 BRA `(.L_x_45) ;  /* 0x000000040070a947 */ /* 0x000fea0003800000 */
[----:B------:R-:W-:Y:S01]  /*36f0*/  ISETP.GT.AND P0, PT, R14, R9, PT ;  /* 0x000000090e00720c */ /* 0x000fe20003f04270 */
[----:B------:R-:W-:Y:S01]  /*3700*/  BSSY.RELIABLE B4, `(.L_x_46) ;  /* 0x000004d000047945 */ /* 0x000fe20003800100 */
[----:B------:R-:W-:Y:S02]  /*3710*/  VIADD R13, R20, 0xffffffe0 ;  /* 0xffffffe0140d7836 */ /* 0x000fe40000000000 */
[----:B-1----:R-:W-:-:S09]  /*3720*/  VIADD R15, R21, 0xfffffff0 ;  /* 0xfffffff0150f7836 */ /* 0x002fd20000000000 */
[----:B------:R-:W-:Y:S05]  /*3730*/  @!P0 BRA `(.L_x_47) ;  /* 0x0000000400248947 */ /* 0x000fea0003800000 */
[----:B------:R-:W-:Y:S01]  /*3740*/  IMAD.IADD R20, R14, 0x1, -R9 ;  /* 0x000000010e147824 */ /* 0x000fe200078e0a09 */
[----:B------:R-:W-:Y:S01]  /*3750*/  BSSY.RECONVERGENT B5, `(.L_x_48) ;  /* 0x000002b000057945 */ /* 0x000fe20003800200 */
[----:B------:R-:W-:-:S03]  /*3760*/  PLOP3.LUT P0, PT, PT, PT, PT, 0x80, 0x8 ;  /* 0x000000000008781c */ /* 0x000fc60003f0f070 */
[----:B------:R-:W-:-:S13]  /*3770*/  ISETP.GT.AND P2, PT, R20, 0x60, PT ;  /* 0x000000601400780c */ /* 0x000fda0003f44270 */
[----:B------:R-:W-:Y:S05]  /*3780*/  @!P2 BRA `(.L_x_49) ;  /* 0x00000000009ca947 */ /* 0x000fea0003800000 */
[----:B------:R-:W-:Y:S01]  /*3790*/  PLOP3.LUT P0, PT, PT, PT, PT, 0x8, 0x80 ;  /* 0x000000000080781c */ /* 0x000fe20003f0e170 */
[----:B------:R-:W-:-:S12]  /*37a0*/  VIADD R21, R9, 0x60 ;  /* 0x0000006009157836 */ /* 0x000fd80000000000 */
.L_x_50:
[----:B0-----:R-:W0:Y:S01]  /*37b0*/  LDS.64 R24, [R15+0x8] ;  /* 0x000008000f187984 */ /* 0x001e220000000a00 */
[----:B------:R-:W-:-:S05]  /*37c0*/  VIADD R14, R14, 0xffffff80 ;  /* 0xffffff800e0e7836 */ /* 0x000fca0000000000 */
[----:B------:R-:W-:Y:S01]  /*37d0*/  ISETP.GT.AND P2, PT, R14, R21, PT ;  /* 0x000000150e00720c */ /* 0x000fe20003f44270 */
[----:B0-----:R-:W-:Y:S04]  /*37e0*/  STS.64 [R13+0x18], R24 ;  /* 0x000018180d007388 */ /* 0x001fe80000000a00 */
[----:B------:R-:W0:Y:S04]  /*37f0*/  LDS.64 R26, [R15] ;  /* 0x000000000f1a7984 */ /* 0x000e280000000a00 */
[----:B0-----:R-:W-:Y:S04]  /*3800*/  STS.64 [R13+0x10], R26 ;  /* 0x0000101a0d007388 */ /* 0x001fe80000000a00 */
[----:B------:R-:W0:Y:S04]  /*3810*/  LDS.64 R30, [R15+-0x8] ;  /* 0xfffff8000f1e7984 */ /* 0x000e280000000a00 */
[----:B0-----:R-:W-:Y:S04]  /*3820*/  STS.64 [R13+0x8], R30 ;  /* 0x0000081e0d007388 */ /* 0x001fe80000000a00 */
[----:B------:R-:W0:Y:S04]  /*3830*/  LDS.64 R32, [R15+-0x10] ;  /* 0xfffff0000f207984 */ /* 0x000e280000000a00 */
[----:B0-----:R-:W-:Y:S04]  /*3840*/  STS.64 [R13], R32 ;  /* 0x000000200d007388 */ /* 0x001fe80000000a00 */
[----:B------:R-:W0:Y:S04]  /*3850*/  LDS.64 R34, [R15+-0x18] ;  /* 0xffffe8000f227984 */ /* 0x000e280000000a00 */
[----:B0-----:R-:W-:Y:S04]  /*3860*/  STS.64 [R13+-0x8], R34 ;  /* 0xfffff8220d007388 */ /* 0x001fe80000000a00 */
        /* <DEDUP_REMOVED lines=20> */
[----:B------:R0:W1:Y:S02]  /*39b0*/  LDS.64 R32, [R15+-0x70] ;  /* 0xffff90000f207984 */ /* 0x0000640000000a00 */
[----:B0-----:R-:W-:-:S02]  /*39c0*/  VIADD R15, R15, 0xffffff80 ;  /* 0xffffff800f0f7836 */ /* 0x001fc40000000000 */
[----:B-1----:R0:W-:Y:S02]  /*39d0*/  STS.64 [R13+-0x60], R32 ;  /* 0xffffa0200d007388 */ /* 0x0021e40000000a00 */
[----:B0-----:R-:W-:Y:S01]  /*39e0*/  VIADD R13, R13, 0xffffff80 ;  /* 0xffffff800d0d7836 */ /* 0x001fe20000000000 */
[----:B------:R-:W-:Y:S06]  /*39f0*/  @P2 BRA `(.L_x_50) ;  /* 0xfffffffc006c2947 */ /* 0x000fec000383ffff */
.L_x_49:
[----:B------:R-:W-:Y:S05]  /*3a00*/  BSYNC.RECONVERGENT B5 ;  /* 0x0000000000057941 */ /* 0x000fea0003800200 */
.L_x_48:
[----:B------:R-:W-:Y:S01]  /*3a10*/  IMAD.IADD R20, R14, 0x1, -R9 ;  /* 0x000000010e147824 */ /* 0x000fe200078e0a09 */
[----:B------:R-:W-:Y:S04]  /*3a20*/  BSSY.RECONVERGENT B5, `(.L_x_51) ;  /* 0x0000017000057945 */ /* 0x000fe80003800200 */
[----:B------:R-:W-:-:S13]  /*3a30*/  ISETP.GT.AND P2, PT, R20, 0x20, PT ;  /* 0x000000201400780c */ /* 0x000fda0003f44270 */
[----:B------:R-:W-:Y:S05]  /*3a40*/  @!P2 BRA `(.L_x_52) ;  /* 0x000000000050a947 */ /* 0x000fea0003800000 */
[----:B------:R-:W1:Y:S01]  /*3a50*/  LDS.64 R20, [R15+0x8] ;  /* 0x000008000f147984 */ /* 0x000e620000000a00 */
[----:B------:R-:W-:Y:S01]  /*3a60*/  PLOP3.LUT P0, PT, PT, PT, PT, 0x8, 0x80 ;  /* 0x000000000080781c */ /* 0x000fe20003f0e170 */
[----:B------:R-:W-:Y:S02]  /*3a70*/  VIADD R14, R14, 0xffffffc0 ;  /* 0xffffffc00e0e7836 */ /* 0x000fe40000000000 */
[----:B-1----:R-:W-:Y:S04]  /*3a80*/  STS.64 [R13+0x18], R20 ;  /* 0x000018140d007388 */ /* 0x002fe80000000a00 */
[----:B0-----:R-:W0:Y:S04]  /*3a90*/  LDS.64 R24, [R15] ;  /* 0x000000000f187984 */ /* 0x001e280000000a00 */
        /* <DEDUP_REMOVED lines=14> */
[----:B0-----:R-:W-:-:S07]  /*3b80*/  VIADD R13, R13, 0xffffffc0 ;  /* 0xffffffc00d0d7836 */ /* 0x001fce0000000000 */
.L_x_52:
[----:B------:R-:W-:Y:S05]  /*3b90*/  BSYNC.RECONVERGENT B5 ;  /* 0x0000000000057941 */ /* 0x000fea0003800200 */
.L_x_51:
[----:B------:R-:W-:-:S13]  /*3ba0*/  ISETP.NE.OR P0, PT, R14, R9, P0 ;  /* 0x000000090e00720c */ /* 0x000fda0000705670 */
[----:B------:R-:W-:Y:S05]  /*3bb0*/  @!P0 BREAK.RELIABLE B4 ;  /* 0x0000000000048942 */ /* 0x000fea0003800100 */
[----:B------:R-:W-:Y:S05]  /*3bc0*/  @!P0 BRA `(.L_x_45) ;  /* 0x0000000000388947 */ /* 0x000fea0003800000 */
.L_x_47:
[----:B------:R-:W-:Y:S05]  /*3bd0*/  BSYNC.RELIABLE B4 ;  /* 0x0000000000047941 */ /* 0x000fea0003800100 */
.L_x_46:
[----:B------:R-:W1:Y:S01]  /*3be0*/  LDS.64 R20, [R15+0x8] ;  /* 0x000008000f147984 */ /* 0x000e620000000a00 */
[----:B------:R-:W-:-:S05]  /*3bf0*/  VIADD R14, R14, 0xffffffe0 ;  /* 0xffffffe00e0e7836 */ /* 0x000fca0000000000 */
[----:B------:R-:W-:Y:S01]  /*3c00*/  ISETP.NE.AND P0, PT, R14, R9, PT ;  /* 0x000000090e00720c */ /* 0x000fe20003f05270 */
[----:B-1----:R-:W-:Y:S04]  /*3c10*/  STS.64 [R13+0x18], R20 ;  /* 0x000018140d007388 */ /* 0x002fe80000000a00 */
[----:B0-----:R-:W0:Y:S04]  /*3c20*/  LDS.64 R24, [R15] ;  /* 0x000000000f187984 */ /* 0x001e280000000a00 */
[----:B0-----:R-:W-:Y:S04]  /*3c30*/  STS.64 [R13+0x10], R24 ;  /* 0x000010180d007388 */ /* 0x001fe80000000a00 */
[----:B------:R-:W0:Y:S04]  /*3c40*/  LDS.64 R26, [R15+-0x8] ;  /* 0xfffff8000f1a7984 */ /* 0x000e280000000a00 */
[----:B0-----:R-:W-:Y:S04]  /*3c50*/  STS.64 [R13+0x8], R26 ;  /* 0x0000081a0d007388 */ /* 0x001fe80000000a00 */
[----:B------:R0:W1:Y:S02]  /*3c60*/  LDS.64 R30, [R15+-0x10] ;  /* 0xfffff0000f1e7984 */ /* 0x0000640000000a00 */
[----:B0-----:R-:W-:-:S02]  /*3c70*/  VIADD R15, R15, 0xffffffe0 ;  /* 0xffffffe00f0f7836 */ /* 0x001fc40000000000 */
[----:B-1----:R0:W-:Y:S02]  /*3c80*/  STS.64 [R13], R30 ;  /* 0x0000001e0d007388 */ /* 0x0021e40000000a00 */
[----:B0-----:R-:W-:Y:S01]  /*3c90*/  VIADD R13, R13, 0xffffffe0 ;  /* 0xffffffe00d0d7836 */ /* 0x001fe20000000000 */
[----:B------:R-:W-:Y:S06]  /*3ca0*/  @P0 BRA `(.L_x_46) ;  /* 0xfffffffc00cc0947 */ /* 0x000fec000383ffff */
.L_x_45:
[----:B------:R-:W-:Y:S05]  /*3cb0*/  BSYNC.RECONVERGENT B3 ;  /* 0x0000000000037941 */ /* 0x000fea0003800200 */
.L_x_44:
[----:B------:R2:W-:Y:S02]  /*3cc0*/  STS.64 [R3], R6 ;  /* 0x0000000603007388 */ /* 0x0005e40000000a00 */
.L_x_41:
[----:B------:R-:W-:Y:S05]  /*3cd0*/  BSYNC.RECONVERGENT B0 ;  /* 0x0000000000007941 */ /* 0x000fea0003800200 */
.L_x_36:
[----:B------:R-:W-:Y:S02]  /*3ce0*/  VIADD R11, R11, 0x8 ;  /* 0x000000080b0b7836 */ /* 0x000fe40000000000 */
[----:B------:R-:W-:Y:S02]  /*3cf0*/  VIADD R28, R28, 0x1 ;  /* 0x000000011c1c7836 */ /* 0x000fe40000000000 */
[----:B------:R-:W-:Y:S01]  /*3d00*/  IMAD.MOV.U32 R13, RZ, RZ, R10 ;  /* 0x000000ffff0d7224 */ /* 0x000fe200078e000a */
[----:B------:R-:W-:Y:S01]  /*3d10*/  ISETP.NE.AND P0, PT, R11, R8, PT ;  /* 0x000000080b00720c */ /* 0x000fe20003f05270 */
[----:B-1----:R-:W-:-:S12]  /*3d20*/  IMAD.MOV.U32 R15, RZ, RZ, R12 ;  /* 0x000000ffff0f7224 */ /* 0x002fd800078e000c */
[----:B------:R-:W-:Y:S05]  /*3d30*/  @P0 BRA `(.L_x_53) ;  /* 0xfffffff400980947 */ /* 0x000fea000383ffff */
.L_x_35:
[----:B------:R-:W-:Y:S05]  /*3d40*/  BSYNC.RECONVERGENT B1 ;  /* 0x0000000000017941 */ /* 0x000fea0003800200 */
.L_x_34:
[----:B--2---:R-:W-:Y:S01]  /*3d50*/  VIADD R3, R3, 0x100 ;  /* 0x0000010003037836 */ /* 0x004fe20000000000 */
[----:B------:R-:W-:Y:S06]  /*3d60*/  @!P1 BRA `(.L_x_54) ;  /* 0xfffffff400449947 */ /* 0x000fec000383ffff */
[----:B------:R-:W-:Y:S05]  /*3d70*/  BSYNC.RECONVERGENT B2 ;  /* 0x0000000000027941 */ /* 0x000fea0003800200 */
.L_x_33:
[----:B------:R-:W1:Y:S01]  /*3d80*/  LDCU UR4, c[0x0][0x380] ;  /* 0x00007000ff0477ac */ /* 0x000e620008000800 */
[----:B------:R-:W-:Y:S04]  /*3d90*/  BSSY.RECONVERGENT B6, `(.L_x_55) ;  /* 0x0000362000067945 */ /* 0x000fe80003800200 */
[----:B------:R-:W-:Y:S01]  /*3da0*/  BSSY.RELIABLE B3, `(.L_x_56) ;  /* 0x000035c000037945 */ /* 0x000fe20003800100 */
[----:B-1----:R-:W-:-:S05]  /*3db0*/  IMAD.U32 R8, RZ, RZ, UR4 ;  /* 0x00000004ff087e24 */ /* 0x002fca000f8e00ff */
[----:B------:R-:W-:-:S13]  /*3dc0*/  ISETP.GE.AND P0, PT, R8, 0x21, PT ;  /* 0x000000210800780c */ /* 0x000fda0003f06270 */
[----:B------:R-:W-:Y:S05]  /*3dd0*/  @!P0 BRA `(.L_x_57) ;  /* 0x0000003400548947 */ /* 0x000fea0003800000 */
[----:B------:R-:W-:Y:S01]  /*3de0*/  IADD3 R0, P1, PT, R4, R18, RZ ;  /* 0x0000001204007210 */ /* 0x000fe20007f3e0ff */
[----:B------:R-:W-:Y:S01]  /*3df0*/  BSSY.RECONVERGENT B2, `(.L_x_58) ;  /* 0x00002b8000027945 */ /* 0x000fe20003800200 */
[----:B------:R-:W-:Y:S01]  /*3e00*/  PLOP3.LUT P0, PT, PT, PT, PT, 0x8, 0x80 ;  /* 0x000000000080781c */ /* 0x000fe20003f0e170 */
[----:B------:R-:W-:Y:S02]  /*3e10*/  IMAD.MOV.U32 R3, RZ, RZ, 0x20 ;  /* 0x00000020ff037424 */ /* 0x000fe400078e00ff */
[----:B0-----:R-:W-:Y:S02]  /*3e20*/  IMAD.MOV.U32 R6, RZ, RZ, RZ ;  /* 0x000000ffff067224 */ /* 0x001fe400078e00ff */
[----:B------:R-:W-:-:S08]  /*3e30*/  IMAD.X R7, R5, 0x1, R19, P1 ;  /* 0x0000000105077824 */ /* 0x000fd000008e0613 */
.L_x_99:
[----:B------:R-:W-:Y:S01]  /*3e40*/  BSSY.RECONVERGENT B1, `(.L_x_59) ;  /* 0x00002a8000017945 */ /* 0x000fe20003800200 */
[----:B------:R-:W-:-:S03]  /*3e50*/  PLOP3.LUT P1, PT, P0, PT, PT, 0x80, 0x8 ;  /* 0x000000000008781c */ /* 0x000fc6000072f070 */
[----:B01----:R-:W-:Y:S10]  /*3e60*/  @P0 BRA `(.L_x_60) ;  /* 0x0000001c00280947 */ /* 0x003ff40003800000 */
[----:B------:R-:W0:Y:S01]  /*3e70*/  S2UR UR5, SR_CgaCtaId ;  /* 0x00000000000579c3 */ /* 0x000e220000008800 */
[----:B------:R-:W-:Y:S01]  /*3e80*/  UMOV UR4, 0x400 ;  /* 0x0000040000047882 */ /* 0x000fe20000000000 */
[----:B------:R-:W-:Y:S01]  /*3e90*/  BSSY.RECONVERGENT B0, `(.L_x_61) ;  /* 0x00001c6000007945 */ /* 0x000fe20003800200 */
[----:B------:R-:W-:Y:S01]  /*3ea0*/  UIADD3 UR4, UPT, UPT, UR4, 0x10, URZ ;  /* 0x0000001004047890 */ /* 0x000fe2000fffe0ff */
[----:B------:R-:W-:Y:S02]  /*3eb0*/  IMAD.MOV.U32 R8, RZ, RZ, R4 ;  /* 0x000000ffff087224 */ /* 0x000fe400078e0004 */
[----:B------:R-:W-:Y:S02]  /*3ec0*/  IMAD.MOV.U32 R9, RZ, RZ, R5 ;  /* 0x000000ffff097224 */ /* 0x000fe400078e0005 */
[----:B------:R-:W1:Y:S01]  /*3ed0*/  S2UR UR7, SR_SWINHI ;  /* 0x00000000000779c3 */ /* 0x000e620000002f00 */
[----:B0-----:R-:W-:-:S06]  /*3ee0*/  ULEA UR6, UR5, UR4, 0x18 ;  /* 0x0000000405067291 */ /* 0x001fcc000f8ec0ff */
[----:B------:R-:W-:Y:S01]  /*3ef0*/  IMAD.U32 R29, RZ, RZ, UR6 ;  /* 0x00000006ff1d7e24 */ /* 0x000fe2000f8e00ff */
[----:B------:R-:W-:Y:S01]  /*3f00*/  UMOV UR4, UR6 ;  /* 0x0000000600047c82 */ /* 0x000fe20008000000 */
[----:B-1----:R-:W-:Y:S01]  /*3f10*/  UMOV UR5, UR7 ;  /* 0x0000000700057c82 */ /* 0x002fe20008000000 */
[----:B------:R-:W-:Y:S02]  /*3f20*/  IMAD.U32 R20, RZ, RZ, UR4 ;  /* 0x00000004ff147e24 */ /* 0x000fe4000f8e00ff */
[----:B------:R-:W-:Y:S02]  /*3f30*/  IMAD.U32 R21, RZ, RZ, UR5 ;  /* 0x00000005ff157e24 */ /* 0x000fe4000f8e00ff */
[----:B------:R-:W-:Y:S02]  /*3f40*/  IMAD.U32 R30, RZ, RZ, UR4 ;  /* 0x00000004ff1e7e24 */ /* 0x000fe4000f8e00ff */
[----:B------:R-:W-:-:S07]  /*3f50*/  IMAD.U32 R31, RZ, RZ, UR5 ;  /* 0x00000005ff1f7e24 */ /* 0x000fce000f8e00ff */
.L_x_83:
[----:B------:R-:W0:Y:S01]  /*3f60*/  S2UR UR5, SR_CgaCtaId ;  /* 0x00000000000579c3 */ /* 0x000e220000008800 */
[----:B------:R-:W1:Y:S01]  /*3f70*/  LDCU UR6, c[0x0][0x380] ;  /* 0x00007000ff0677ac */ /* 0x000e620008000800 */
[C---:B------:R-:W-:Y:S01]  /*3f80*/  IMAD R11, R3.reuse, 0x8, R29 ;  /* 0x00000008030b7824 */ /* 0x040fe200078e021d */
[C---:B------:R-:W-:Y:S01]  /*3f90*/  SHF.L.U64.HI R14, R3.reuse, 0x3, R6 ;  /* 0x00000003030e7819 */ /* 0x040fe20000010206 */
[----:B------:R-:W-:Y:S01]  /*3fa0*/  IMAD.SHL.U32 R13, R3, 0x8, RZ ;  /* 0x00000008030d7824 */ /* 0x000fe200078e00ff */
[----:B------:R-:W-:Y:S01]  /*3fb0*/  UMOV UR4, 0x400 ;  /* 0x0000040000047882 */ /* 0x000fe20000000000 */
[----:B------:R-:W-:Y:S01]  /*3fc0*/  BSSY.RECONVERGENT B4, `(.L_x_62) ;  /* 0x000003e000047945 */ /* 0x000fe20003800200 */
[----:B------:R-:W-:Y:S01]  /*3fd0*/  UIADD3 UR4, UPT, UPT, UR4, 0x10, URZ ;  /* 0x0000001004047890 */ /* 0x000fe2000fffe0ff */
[----:B------:R-:W2:Y:S01]  /*3fe0*/  S2UR UR7, SR_SWINHI ;  /* 0x00000000000779c3 */ /* 0x000ea20000002f00 */
[----:B------:R-:W-:Y:S01]  /*3ff0*/  IADD3 R10, P2, PT, R13, R20, RZ ;  /* 0x000000140d0a7210 */ /* 0x000fe20007f5e0ff */
[----:B------:R-:W-:-:S02]  /*4000*/  IMAD.MOV.U32 R21, RZ, RZ, R8 ;  /* 0x000000ffff157224 */ /* 0x000fc400078e0008 */
[----:B------:R-:W-:Y:S01]  /*4010*/  IMAD.MOV.U32 R30, RZ, RZ, R29 ;  /* 0x000000ffff1e7224 */ /* 0x000fe200078e001d */
[----:B0-----:R-:W-:-:S04]  /*4020*/  ULEA UR4, UR5, UR4, 0x18 ;  /* 0x0000000405047291 */ /* 0x001fc8000f8ec0ff */
[----:B-1----:R-:W-:-:S03]  /*4030*/  ULEA UR8, UR6, UR4, 0x3 ;  /* 0x0000000406087291 */ /* 0x002fc6000f8e18ff */
[----:B------:R-:W-:Y:S01]  /*4040*/  UMOV UR4, UR4 ;  /* 0x0000000400047c82 */ /* 0x000fe20008000000 */
[----:B--2---:R-:W-:Y:S02]  /*4050*/  UMOV UR5, UR7 ;  /* 0x0000000700057c82 */ /* 0x004fe40008000000 */
[C---:B------:R-:W-:Y:S01]  /*4060*/  VIMNMX.U32 R32, PT, PT, R11.reuse, UR8, PT ;  /* 0x000000080b207c48 */ /* 0x040fe2000bfe0000 */
[----:B------:R-:W-:Y:S01]  /*4070*/  UIMAD.WIDE UR4, UR6, 0x8, UR4 ;  /* 0x00000008060478a5 */ /* 0x000fe2000f8e0204 */
[----:B------:R-:W-:Y:S01]  /*4080*/  ISETP.GE.U32.AND P4, PT, R11, UR8, PT ;  /* 0x000000080b007c0c */ /* 0x000fe2000bf86070 */
[----:B------:R-:W-:Y:S02]  /*4090*/  IMAD.X R11, R14, 0x1, R31, P2 ;  /* 0x000000010e0b7824 */ /* 0x000fe400010e061f */
[--C-:B------:R-:W-:Y:S02]  /*40a0*/  IMAD R12, R3, 0x8, R32.reuse ;  /* 0x00000008030c7824 */ /* 0x100fe400078e0220 */
[----:B------:R-:W-:Y:S01]  /*40b0*/  SEL R34, R10, UR4, !P4 ;  /* 0x000000040a227c07 */ /* 0x000fe2000e000000 */
[----:B------:R-:W-:Y:S01]  /*40c0*/  IMAD.MOV.U32 R28, RZ, RZ, R32 ;  /* 0x000000ffff1c7224 */ /* 0x000fe200078e0020 */
[----:B------:R-:W-:-:S02]  /*40d0*/  SEL R36, R11, UR5, !P4 ;  /* 0x000000050b247c07 */ /* 0x000fc4000e000000 */
[----:B------:R-:W-:Y:S01]  /*40e0*/  VIMNMX.U32 R38, PT, PT, R12, UR8, PT ;  /* 0x000000080c267c48 */ /* 0x000fe2000bfe0000 */
[----:B------:R-:W-:Y:S01]  /*40f0*/  IMAD.MOV.U32 R27, RZ, RZ, R34 ;  /* 0x000000ffff1b7224 */ /* 0x000fe200078e0022 */
[----:B------:R-:W-:Y:S01]  /*4100*/  IADD3 R13, P4, PT, R34, R13, RZ ;  /* 0x0000000d220d7210 */ /* 0x000fe20007f9e0ff */
[----:B------:R-:W-:Y:S01]  /*4110*/  IMAD.MOV.U32 R26, RZ, RZ, R36 ;  /* 0x000000ffff1a7224 */ /* 0x000fe200078e0024 */
[----:B------:R-:W-:Y:S02]  /*4120*/  ISETP.NE.AND P2, PT, R32, R38, PT ;  /* 0x000000262000720c */ /* 0x000fe40003f45270 */
[----:B------:R-:W-:Y:S01]  /*4130*/  ISETP.GE.U32.AND P3, PT, R12, UR8, PT ;  /* 0x000000080c007c0c */ /* 0x000fe2000bf66070 */
[----:B------:R-:W-:Y:S01]  /*4140*/  IMAD.X R14, R36, 0x1, R14, P4 ;  /* 0x00000001240e7824 */ /* 0x000fe200020e060e */
[----:B------:R-:W-:Y:S01]  /*4150*/  ISETP.EQ.OR P2, PT, R29, R32, !P2 ;  /* 0x000000201d00720c */ /* 0x000fe20005742670 */
[----:B------:R-:W-:Y:S01]  /*4160*/  IMAD.MOV.U32 R12, RZ, RZ, R9 ;  /* 0x000000ffff0c7224 */ /* 0x000fe200078e0009 */
[----:B------:R-:W-:-:S02]  /*4170*/  SEL R13, R13, UR4, !P3 ;  /* 0x000000040d0d7c07 */ /* 0x000fc4000d800000 */
[----:B------:R-:W-:-:S09]  /*4180*/  SEL R14, R14, UR5, !P3 ;  /* 0x000000050e0e7c07 */ /* 0x000fd2000d800000 */
[----:B------:R-:W-:Y:S05]  /*4190*/  @P2 BRA `(.L_x_63) ;  /* 0x0000000000802947 */ /* 0x000fea0003800000 */
[----:B------:R-:W-:Y:S02]  /*41a0*/  IMAD.MOV.U32 R27, RZ, RZ, R34 ;  /* 0x000000ffff1b7224 */ /* 0x000fe400078e0022 */
[----:B------:R-:W-:Y:S02]  /*41b0*/  IMAD.MOV.U32 R26, RZ, RZ, R36 ;  /* 0x000000ffff1a7224 */ /* 0x000fe400078e0024 */
[--C-:B------:R-:W-:Y:S02]  /*41c0*/  IMAD.MOV.U32 R15, RZ, RZ, R32.reuse ;  /* 0x000000ffff0f7224 */ /* 0x100fe400078e0020 */
[----:B------:R-:W-:Y:S02]  /*41d0*/  IMAD.MOV.U32 R28, RZ, RZ, R32 ;  /* 0x000000ffff1c7224 */ /* 0x000fe400078e0020 */
[--C-:B------:R-:W-:Y:S02]  /*41e0*/  IMAD.MOV.U32 R33, RZ, RZ, R29.reuse ;  /* 0x000000ffff217224 */ /* 0x100fe400078e001d */
[----:B------:R-:W-:-:S02]  /*41f0*/  IMAD.MOV.U32 R30, RZ, RZ, R29 ;  /* 0x000000ffff1e7224 */ /* 0x000fc400078e001d */
[----:B------:R-:W-:Y:S02]  /*4200*/  IMAD.MOV.U32 R21, RZ, RZ, R8 ;  /* 0x000000ffff157224 */ /* 0x000fe400078e0008 */
[----:B------:R-:W-:-:S07]  /*4210*/  IMAD.MOV.U32 R12, RZ, RZ, R9 ;  /* 0x000000ffff0c7224 */ /* 0x000fce00078e0009 */
.L_x_64:
[----:B------:R-:W-:Y:S01]  /*4220*/  LDS R39, [R28] ;  /* 0x000000001c277984 */ /* 0x000fe20000000800 */
[----:B--2---:R-:W-:Y:S02]  /*4230*/  IMAD.MOV.U32 R24, RZ, RZ, R21 ;  /* 0x000000ffff187224 */ /* 0x004fe400078e0015 */
[----:B------:R-:W-:Y:S01]  /*4240*/  IMAD.MOV.U32 R25, RZ, RZ, R12 ;  /* 0x000000ffff197224 */ /* 0x000fe200078e000c */
[----:B------:R-:W0:Y:S02]  /*4250*/  LDS R40, [R30] ;  /* 0x000000001e287984 */ /* 0x000e240000000800 */
[----:B------:R-:W-:-:S05]  /*4260*/  IADD3 R21, P4, PT, R24, 0x8, RZ ;  /* 0x0000000818157810 */ /* 0x000fca0007f9e0ff */
[----:B------:R-:W-:Y:S01]  /*4270*/  IMAD.X R12, RZ, RZ, R25, P4 ;  /* 0x000000ffff0c7224 */ /* 0x000fe200020e0619 */
[----:B0-----:R-:W-:-:S13]  /*4280*/  FSETP.GT.AND P2, PT, R39, R40, PT ;  /* 0x000000282700720b */ /* 0x001fda0003f44000 */
[----:B------:R0:W1:Y:S01]  /*4290*/  @P2 LDS R35, [R28+0x4] ;  /* 0x000004001c232984 */ /* 0x0000620000000800 */
[----:B------:R-:W-:Y:S01]  /*42a0*/  @P2 IADD3 R27, P5, PT, R27, 0x8, RZ ;  /* 0x000000081b1b2810 */ /* 0x000fe20007fbe0ff */
[----:B------:R-:W-:Y:S01]  /*42b0*/  @P2 VIADD R15, R15, 0x8 ;  /* 0x000000080f0f2836 */ /* 0x000fe20000000000 */
[----:B------:R-:W-:Y:S01]  /*42c0*/  @!P2 IADD3 R20, P3, PT, R20, 0x8, RZ ;  /* 0x000000081414a810 */ /* 0x000fe20007f7e0ff */
[----:B------:R-:W-:Y:S01]  /*42d0*/  @P2 ST.E desc[UR36][R24.64], R39 ;  /* 0x0000002718002985 */ /* 0x000fe2000c101924 */
[----:B------:R-:W-:Y:S02]  /*42e0*/  @!P2 VIADD R33, R33, 0x8 ;  /* 0x000000082121a836 */ /* 0x000fe40000000000 */
[----:B------:R-:W-:Y:S01]  /*42f0*/  @P2 IMAD.X R26, RZ, RZ, R26, P5 ;  /* 0x000000ffff1a2224 */ /* 0x000fe200028e061a */
[----:B------:R-:W-:Y:S01]  /*4300*/  ISETP.NE.AND P5, PT, R15, R38, PT ;  /* 0x000000260f00720c */ /* 0x000fe20003fa5270 */
[----:B------:R-:W-:Y:S01]  /*4310*/  @!P2 IMAD.X R31, RZ, RZ, R31, P3 ;  /* 0x000000ffff1fa224 */ /* 0x000fe200018e061f */
[----:B------:R-:W-:Y:S01]  /*4320*/  ISETP.NE.AND P6, PT, R33, R32, PT ;  /* 0x000000202100720c */ /* 0x000fe20003fc5270 */
[----:B0-----:R-:W-:Y:S01]  /*4330*/  @P2 VIADD R28, R28, 0x8 ;  /* 0x000000081c1c2836 */ /* 0x001fe20000000000 */
[----:B-1----:R-:W-:Y:S04]  /*4340*/  @P2 ST.E desc[UR36][R24.64+0x4], R35 ;  /* 0x0000042318002985 */ /* 0x002fe8000c101924 */
[----:B------:R0:W1:Y:S04]  /*4350*/  @!P2 LDS R37, [R30+0x4] ;  /* 0x000004001e25a984 */ /* 0x0000680000000800 */
[----:B------:R2:W-:Y:S01]  /*4360*/  @!P2 ST.E desc[UR36][R24.64], R40 ;  /* 0x000000281800a985 */ /* 0x0005e2000c101924 */
[----:B0-----:R-:W-:-:S03]  /*4370*/  @!P2 VIADD R30, R30, 0x8 ;  /* 0x000000081e1ea836 */ /* 0x001fc60000000000 */
[----:B-1----:R2:W-:Y:S01]  /*4380*/  @!P2 ST.E desc[UR36][R24.64+0x4], R37 ;  /* 0x000004251800a985 */ /* 0x0025e2000c101924 */
[----:B------:R-:W-:Y:S05]  /*4390*/  @P5 BRA P6, `(.L_x_64) ;  /* 0xfffffffc00a05947 */ /* 0x000fea000303ffff */
.L_x_63:
[----:B------:R-:W-:Y:S05]  /*43a0*/  BSYNC.RECONVERGENT B4 ;  /* 0x0000000000047941 */ /* 0x000fea0003800200 */
.L_x_62:
[----:B------:R-:W-:Y:S01]  /*43b0*/  IADD3 R15, P2, PT, -R20, R34, RZ ;  /* 0x00000022140f7210 */ /* 0x000fe20007f5e1ff */
[----:B------:R-:W-:Y:S04]  /*43c0*/  BSSY.RECONVERGENT B4, `(.L_x_65) ;  /* 0x00000a2000047945 */ /* 0x000fe80003800200 */
[----:B------:R-:W-:-:S05]  /*43d0*/  IMAD.X R20, R36, 0x1, ~R31, P2 ;  /* 0x0000000124147824 */ /* 0x000fca00010e0e1f */
[--C-:B------:R-:W-:Y:S02]  /*43e0*/  SHF.R.S64 R31, R15, 0x3, R20.reuse ;  /* 0x000000030f1f7819 */ /* 0x100fe40000001014 */
[----:B------:R-:W-:Y:S02]  /*43f0*/  SHF.R.S32.HI R32, RZ, 0x3, R20 ;  /* 0x00000003ff207819 */ /* 0x000fe40000011414 */
[----:B------:R-:W-:-:S04]  /*4400*/  ISETP.GE.U32.AND P2, PT, R31, 0x1, PT ;  /* 0x000000011f00780c */ /* 0x000fc80003f46070 */
[----:B------:R-:W-:-:S13]  /*4410*/  ISETP.GE.AND.EX P2, PT, R32, RZ, PT, P2 ;  /* 0x000000ff2000720c */ /* 0x000fda0003f46320 */
[----:B------:R-:W-:Y:S05]  /*4420*/  @!P2 BRA `(.L_x_66) ;  /* 0x00000008006ca947 */ /* 0x000fea0003800000 */
[C---:B------:R-:W-:Y:S01]  /*4430*/  ISETP.GE.U32.AND P3, PT, R31.reuse, 0x10, PT ;  /* 0x000000101f00780c */ /* 0x040fe20003f66070 */
[----:B--2---:R-:W-:Y:S01]  /*4440*/  IMAD.MOV.U32 R24, RZ, RZ, R21 ;  /* 0x000000ffff187224 */ /* 0x004fe200078e0015 */
[----:B------:R-:W-:Y:S01]  /*4450*/  LOP3.LUT R34, R31, 0xf, RZ, 0xc0, !PT ;  /* 0x0000000f1f227812 */ /* 0x000fe200078ec0ff */
[----:B------:R-:W-:Y:S01]  /*4460*/  IMAD.MOV.U32 R25, RZ, RZ, R12 ;  /* 0x000000ffff197224 */ /* 0x000fe200078e000c */
[----:B------:R-:W-:Y:S01]  /*4470*/  ISETP.GE.U32.AND.EX P3, PT, R32, RZ, PT, P3 ;  /* 0x000000ff2000720c */ /* 0x000fe20003f66130 */
[----:B------:R-:W-:Y:S01]  /*4480*/  BSSY.RECONVERGENT B5, `(.L_x_67) ;  /* 0x0000046000057945 */ /* 0x000fe20003800200 */
[----:B------:R-:W-:Y:S01]  /*4490*/  ISETP.NE.U32.AND P2, PT, R34, RZ, PT ;  /* 0x000000ff2200720c */ /* 0x000fe20003f45070 */
[----:B------:R-:W-:Y:S02]  /*44a0*/  IMAD.MOV.U32 R38, RZ, RZ, R24 ;  /* 0x000000ffff267224 */ /* 0x000fe400078e0018 */
[----:B------:R-:W-:Y:S01]  /*44b0*/  IMAD.MOV.U32 R39, RZ, RZ, R25 ;  /* 0x000000ffff277224 */ /* 0x000fe200078e0019 */
[----:B------:R-:W-:-:S07]  /*44c0*/  ISETP.NE.AND.EX P2, PT, RZ, RZ, PT, P2 ;  /* 0x000000ffff00720c */ /* 0x000fce0003f45320 */
[----:B------:R-:W-:Y:S06]  /*44d0*/  @!P3 BRA `(.L_x_68) ;  /* 0x000000040000b947 */ /* 0x000fec0003800000 */
[----:B------:R-:W-:Y:S01]  /*44e0*/  LOP3.LUT R32, R32, 0x7fffffff, RZ, 0xc0, !PT ;  /* 0x7fffffff20207812 */ /* 0x000fe200078ec0ff */
[----:B------:R-:W-:Y:S01]  /*44f0*/  IMAD.MOV.U32 R38, RZ, RZ, R24 ;  /* 0x000000ffff267224 */ /* 0x000fe200078e0018 */
[----:B------:R-:W-:Y:S01]  /*4500*/  LOP3.LUT R33, R31, 0xfffffff0, RZ, 0xc0, !PT ;  /* 0xfffffff01f217812 */ /* 0x000fe200078ec0ff */
[----:B------:R-:W-:Y:S02]  /*4510*/  IMAD.MOV.U32 R39, RZ, RZ, R25 ;  /* 0x000000ffff277224 */ /* 0x000fe400078e0019 */
[----:B------:R-:W-:Y:S02]  /*4520*/  IMAD.MOV.U32 R36, RZ, RZ, RZ ;  /* 0x000000ffff247224 */ /* 0x000fe400078e00ff */
[----:B------:R-:W-:-:S07]  /*4530*/  IMAD.MOV.U32 R35, RZ, RZ, RZ ;  /* 0x000000ffff237224 */ /* 0x000fce00078e00ff */
.L_x_69:
[----:B------:R-:W0:Y:S01]  /*4540*/  LDS.64 R24, [R30] ;  /* 0x000000001e187984 */ /* 0x000e220000000a00 */
[----:B------:R-:W-:Y:S02]  /*4550*/  IADD3 R36, P3, PT, R36, 0x10, RZ ;  /* 0x0000001024247810 */ /* 0x000fe40007f7e0ff */
[----:B------:R-:W-:-:S03]  /*4560*/  IADD3 R37, P4, PT, R38, 0x80, RZ ;  /* 0x0000008026257810 */ /* 0x000fc60007f9e0ff */
[----:B------:R-:W-:Y:S01]  /*4570*/  IMAD.X R35, RZ, RZ, R35, P3 ;  /* 0x000000ffff237224 */ /* 0x000fe200018e0623 */
[----:B------:R-:W-:Y:S01]  /*4580*/  ISETP.NE.U32.AND P3, PT, R36, R33, PT ;  /* 0x000000212400720c */ /* 0x000fe20003f65070 */
[----:B------:R-:W-:-:S03]  /*4590*/  IMAD.X R40, RZ, RZ, R39, P4 ;  /* 0x000000ffff287224 */ /* 0x000fc600020e0627 */
[----:B------:R-:W-:Y:S01]  /*45a0*/  ISETP.NE.AND.EX P3, PT, R35, R32, PT, P3 ;  /* 0x000000202300720c */ /* 0x000fe20003f65330 */
[----:B0-----:R-:W-:Y:S04]  /*45b0*/  ST.E desc[UR36][R38.64], R24 ;  /* 0x0000001826007985 */ /* 0x001fe8000c101924 */
[----:B------:R-:W-:Y:S04]  /*45c0*/  ST.E desc[UR36][R38.64+0x4], R25 ;  /* 0x0000041926007985 */ /* 0x000fe8000c101924 */
[----:B------:R-:W0:Y:S04]  /*45d0*/  LDS.64 R24, [R30+0x8] ;  /* 0x000008001e187984 */ /* 0x000e280000000a00 */
        /* <DEDUP_REMOVED lines=41> */
[----:B------:R0:W1:Y:S02]  /*4870*/  LDS.64 R24, [R30+0x78] ;  /* 0x000078001e187984 */ /* 0x0000640000000a00 */
[----:B0-----:R-:W-:-:S02]  /*4880*/  VIADD R30, R30, 0x80 ;  /* 0x000000801e1e7836 */ /* 0x001fc40000000000 */
[----:B-1----:R-:W-:Y:S04]  /*4890*/  ST.E desc[UR36][R38.64+0x78], R24 ;  /* 0x0000781826007985 */ /* 0x002fe8000c101924 */
[----:B------:R0:W-:Y:S02]  /*48a0*/  ST.E desc[UR36][R38.64+0x7c], R25 ;  /* 0x00007c1926007985 */ /* 0x0001e4000c101924 */
[----:B0-----:R-:W-:Y:S02]  /*48b0*/  IMAD.MOV.U32 R38, RZ, RZ, R37 ;  /* 0x000000ffff267224 */ /* 0x001fe400078e0025 */
[----:B------:R-:W-:Y:S01]  /*48c0*/  IMAD.MOV.U32 R39, RZ, RZ, R40 ;  /* 0x000000ffff277224 */ /* 0x000fe200078e0028 */
[----:B------:R-:W-:Y:S06]  /*48d0*/  @P3 BRA `(.L_x_69) ;  /* 0xfffffffc00183947 */ /* 0x000fec000383ffff */
.L_x_68:
[----:B------:R-:W-:Y:S05]  /*48e0*/  BSYNC.RECONVERGENT B5 ;  /* 0x0000000000057941 */ /* 0x000fea0003800200 */
.L_x_67:
[----:B------:R-:W-:Y:S05]  /*48f0*/  @!P2 BRA `(.L_x_66) ;  /* 0x000000040038a947 */ /* 0x000fea0003800000 */
[----:B------:R-:W-:Y:S01]  /*4900*/  ISETP.GE.U32.AND P2, PT, R34, 0x8, PT ;  /* 0x000000082200780c */ /* 0x000fe20003f46070 */
[----:B------:R-:W-:Y:S01]  /*4910*/  BSSY.RECONVERGENT B5, `(.L_x_70) ;  /* 0x0000023000057945 */ /* 0x000fe20003800200 */
[----:B------:R-:W-:Y:S02]  /*4920*/  LOP3.LUT R32, R31, 0x7, RZ, 0xc0, !PT ;  /* 0x000000071f207812 */ /* 0x000fe400078ec0ff */
[----:B------:R-:W-:Y:S02]  /*4930*/  ISETP.GE.U32.AND.EX P2, PT, RZ, RZ, PT, P2 ;  /* 0x000000ffff00720c */ /* 0x000fe40003f46120 */
[----:B------:R-:W-:-:S04]  /*4940*/  ISETP.NE.U32.AND P3, PT, R32, RZ, PT ;  /* 0x000000ff2000720c */ /* 0x000fc80003f65070 */
[----:B------:R-:W-:-:S07]  /*4950*/  ISETP.NE.AND.EX P3, PT, RZ, RZ, PT, P3 ;  /* 0x000000ffff00720c */ /* 0x000fce0003f65330 */
[----:B------:R-:W-:Y:S06]  /*4960*/  @!P2 BRA `(.L_x_71) ;  /* 0x000000000074a947 */ /* 0x000fec0003800000 */
[----:B------:R-:W0:Y:S01]  /*4970*/  LDS.64 R24, [R30] ;  /* 0x000000001e187984 */ /* 0x000e220000000a00 */
[----:B------:R-:W-:-:S05]  /*4980*/  IADD3 R33, P2, PT, R38, 0x40, RZ ;  /* 0x0000004026217810 */ /* 0x000fca0007f5e0ff */
[----:B------:R-:W-:Y:S01]  /*4990*/  IMAD.X R34, RZ, RZ, R39, P2 ;  /* 0x000000ffff227224 */ /* 0x000fe200010e0627 */
        /* <DEDUP_REMOVED lines=25> */
[----:B------:R-:W-:-:S07]  /*4b30*/  IMAD.MOV.U32 R39, RZ, RZ, R34 ;  /* 0x000000ffff277224 */ /* 0x000fce00078e0022 */
.L_x_71:
[----:B------:R-:W-:Y:S05]  /*4b40*/  BSYNC.RECONVERGENT B5 ;  /* 0x0000000000057941 */ /* 0x000fea0003800200 */
.L_x_70:
        /* <DEDUP_REMOVED lines=25> */
.L_x_73:
[----:B------:R-:W-:Y:S05]  /*4ce0*/  BSYNC.RECONVERGENT B5 ;  /* 0x0000000000057941 */ /* 0x000fea0003800200 */
.L_x_72:
[----:B------:R-:W-:Y:S05]  /*4cf0*/  @!P3 BRA `(.L_x_66) ;  /* 0x000000000038b947 */ /* 0x000fea0003800000 */
[----:B------:R-:W0:Y:S01]  /*4d00*/  LDS.64 R24, [R30] ;  /* 0x000000001e187984 */ /* 0x000e220000000a00 */
[----:B------:R-:W-:-:S04]  /*4d10*/  ISETP.NE.U32.AND P2, PT, R31, 0x1, PT ;  /* 0x000000011f00780c */ /* 0x000fc80003f45070 */
[----:B------:R-:W-:Y:S01]  /*4d20*/  ISETP.NE.AND.EX P2, PT, RZ, RZ, PT, P2 ;  /* 0x000000ffff00720c */ /* 0x000fe20003f45320 */
[----:B0-----:R0:W-:Y:S04]  /*4d30*/  ST.E desc[UR36][R38.64], R24 ;  /* 0x0000001826007985 */ /* 0x0011e8000c101924 */
[----:B------:R0:W-:Y:S08]  /*4d40*/  ST.E desc[UR36][R38.64+0x4], R25 ;  /* 0x0000041926007985 */ /* 0x0001f0000c101924 */
[----:B------:R-:W-:Y:S05]  /*4d50*/  @!P2 BRA `(.L_x_66) ;  /* 0x000000000020a947 */ /* 0x000fea0003800000 */
[----:B0-----:R-:W0:Y:S01]  /*4d60*/  LDS.64 R24, [R30+0x8] ;  /* 0x000008001e187984 */ /* 0x001e220000000a00 */
[----:B------:R-:W-:-:S04]  /*4d70*/  ISETP.NE.U32.AND P2, PT, R31, 0x2, PT ;  /* 0x000000021f00780c */ /* 0x000fc80003f45070 */
[----:B------:R-:W-:Y:S01]  /*4d80*/  ISETP.NE.AND.EX P2, PT, RZ, RZ, PT, P2 ;  /* 0x000000ffff00720c */ /* 0x000fe20003f45320 */
[----:B0-----:R-:W-:Y:S04]  /*4d90*/  ST.E desc[UR36][R38.64+0x8], R24 ;  /* 0x0000081826007985 */ /* 0x001fe8000c101924 */
[----:B------:R-:W-:Y:S08]  /*4da0*/  ST.E desc[UR36][R38.64+0xc], R25 ;  /* 0x00000c1926007985 */ /* 0x000ff0000c101924 */
[----:B------:R-:W0:Y:S04]  /*4db0*/  @P2 LDS.64 R24, [R30+0x10] ;  /* 0x000010001e182984 */ /* 0x000e280000000a00 */
[----:B0-----:R1:W-:Y:S04]  /*4dc0*/  @P2 ST.E desc[UR36][R38.64+0x10], R24 ;  /* 0x0000101826002985 */ /* 0x0013e8000c101924 */
[----:B------:R1:W-:Y:S02]  /*4dd0*/  @P2 ST.E desc[UR36][R38.64+0x14], R25 ;  /* 0x0000141926002985 */ /* 0x0003e4000c101924 */
.L_x_66:
[----:B------:R-:W-:Y:S05]  /*4de0*/  BSYNC.RECONVERGENT B4 ;  /* 0x0000000000047941 */ /* 0x000fea0003800200 */
.L_x_65:
[----:B------:R-:W-:Y:S01]  /*4df0*/  IADD3 R13, P2, PT, -R27, R13, RZ ;  /* 0x0000000d1b0d7210 */ /* 0x000fe20007f5e1ff */
[----:B------:R-:W-:Y:S01]  /*4e00*/  BSSY.RECONVERGENT B4, `(.L_x_74) ;  /* 0x00000bf000047945 */ /* 0x000fe20003800200 */
[----:B012---:R-:W-:-:S03]  /*4e10*/  IADD3 R24, P3, PT, R21, R15, RZ ;  /* 0x0000000f15187210 */ /* 0x007fc60007f7e0ff */
[----:B------:R-:W-:Y:S02]  /*4e20*/  IMAD.X R26, R14, 0x1, ~R26, P2 ;  /* 0x000000010e1a7824 */ /* 0x000fe400010e0e1a */
[----:B------:R-:W-:-:S03]  /*4e30*/  IMAD.X R25, R12, 0x1, R20, P3 ;  /* 0x000000010c197824 */ /* 0x000fc600018e0614 */
[--C-:B------:R-:W-:Y:S02]  /*4e40*/  SHF.R.S64 R14, R13, 0x3, R26.reuse ;  /* 0x000000030d0e7819 */ /* 0x100fe4000000101a */
[----:B------:R-:W-:Y:S02]  /*4e50*/  SHF.R.S32.HI R27, RZ, 0x3, R26 ;  /* 0x00000003ff1b7819 */ /* 0x000fe4000001141a */
[----:B------:R-:W-:-:S04]  /*4e60*/  ISETP.GE.U32.AND P2, PT, R14, 0x1, PT ;  /* 0x000000010e00780c */ /* 0x000fc80003f46070 */
[----:B------:R-:W-:-:S13]  /*4e70*/  ISETP.GE.AND.EX P2, PT, R27, RZ, PT, P2 ;  /* 0x000000ff1b00720c */ /* 0x000fda0003f46320 */
[----:B------:R-:W-:Y:S05]  /*4e80*/  @!P2 BRA `(.L_x_75) ;  /* 0x0000000800d8a947 */ /* 0x000fea0003800000 */
[C---:B------:R-:W-:Y:S01]  /*4e90*/  ISETP.GE.U32.AND P3, PT, R14.reuse, 0x10, PT ;  /* 0x000000100e00780c */ /* 0x040fe20003f66070 */
[----:B------:R-:W-:Y:S01]  /*4ea0*/  BSSY.RECONVERGENT B5, `(.L_x_76) ;  /* 0x0000056000057945 */ /* 0x000fe20003800200 */
[----:B------:R-:W-:Y:S01]  /*4eb0*/  LOP3.LUT R26, R14, 0xf, RZ, 0xc0, !PT ;  /* 0x0000000f0e1a7812 */ /* 0x000fe200078ec0ff */
[----:B------:R-:W-:Y:S01]  /*4ec0*/  IMAD.MOV.U32 R12, RZ, RZ, R24 ;  /* 0x000000ffff0c7224 */ /* 0x000fe200078e0018 */
[----:B------:R-:W-:Y:S01]  /*4ed0*/  ISETP.GE.U32.AND.EX P3, PT, R27, RZ, PT, P3 ;  /* 0x000000ff1b00720c */ /* 0x000fe20003f66130 */
[----:B------:R-:W-:Y:S01]  /*4ee0*/  IMAD.MOV.U32 R13, RZ, RZ, R25 ;  /* 0x000000ffff0d7224 */ /* 0x000fe200078e0019 */
[----:B------:R-:W-:-:S04]  /*4ef0*/  ISETP.NE.U32.AND P2, PT, R26, RZ, PT ;  /* 0x000000ff1a00720c */ /* 0x000fc80003f45070 */
[----:B------:R-:W-:-:S07]  /*4f00*/  ISETP.NE.AND.EX P2, PT, RZ, RZ, PT, P2 ;  /* 0x000000ffff00720c */ /* 0x000fce0003f45320 */
[----:B------:R-:W-:Y:S06]  /*4f10*/  @!P3 BRA `(.L_x_77) ;  /* 0x000000040038b947 */ /* 0x000fec0003800000 */
[----:B------:R-:W-:Y:S01]  /*4f20*/  LOP3.LUT R15, R27, 0x7fffffff, RZ, 0xc0, !PT ;  /* 0x7fffffff1b0f7812 */ /* 0x000fe200078ec0ff */
[----:B------:R-:W-:Y:S01]  /*4f30*/  IMAD.MOV.U32 R21, RZ, RZ, RZ ;  /* 0x000000ffff157224 */ /* 0x000fe200078e00ff */
[----:B------:R-:W-:Y:S01]  /*4f40*/  LOP3.LUT R20, R14, 0xfffffff0, RZ, 0xc0, !PT ;  /* 0xfffffff00e147812 */ /* 0x000fe200078ec0ff */
[----:B------:R-:W-:-:S07]  /*4f50*/  IMAD.MOV.U32 R24, RZ, RZ, RZ ;  /* 0x000000ffff187224 */ /* 0x000fce00078e00ff */
.L_x_78:
[----:B------:R-:W0:Y:S01]  /*4f60*/  LDS R25, [R28] ;  /* 0x000000001c197984 */ /* 0x000e220000000800 */
[----:B------:R-:W-:Y:S02]  /*4f70*/  IADD3 R21, P3, PT, R21, 0x10, RZ ;  /* 0x0000001015157810 */ /* 0x000fe40007f7e0ff */
[----:B------:R-:W-:Y:S01]  /*4f80*/  IADD3 R30, P4, PT, R12, 0x80, RZ ;  /* 0x000000800c1e7810 */ /* 0x000fe20007f9e0ff */
[----:B------:R-:W1:Y:S02]  /*4f90*/  LDS R27, [R28+0x4] ;  /* 0x000004001c1b7984 */ /* 0x000e640000000800 */
[----:B------:R-:W-:Y:S01]  /*4fa0*/  IMAD.X R24, RZ, RZ, R24, P3 ;  /* 0x000000ffff187224 */ /* 0x000fe200018e0618 */
[----:B------:R-:W-:-:S04]  /*4fb0*/  ISETP.NE.U32.AND P3, PT, R21, R20, PT ;  /* 0x000000141500720c */ /* 0x000fc80003f65070 */
[----:B------:R-:W-:Y:S01]  /*4fc0*/  ISETP.NE.AND.EX P3, PT, R24, R15, PT, P3 ;  /* 0x0000000f1800720c */ /* 0x000fe20003f65330 */
[----:B0-----:R-:W-:Y:S04]  /*4fd0*/  ST.E desc[UR36][R12.64], R25 ;  /* 0x000000190c007985 */ /* 0x001fe8000c101924 */
[----:B-1----:R-:W-:Y:S04]  /*4fe0*/  ST.E desc[UR36][R12.64+0x4], R27 ;  /* 0x0000041b0c007985 */ /* 0x002fe8000c101924 */
[----:B------:R-:W0:Y:S04]  /*4ff0*/  LDS R31, [R28+0x8] ;  /* 0x000008001c1f7984 */ /* 0x000e280000000800 */
[----:B------:R-:W1:Y:S04]  /*5000*/  LDS R33, [R28+0xc] ;  /* 0x00000c001c217984 */ /* 0x000e680000000800 */
        /* <DEDUP_REMOVED lines=52> */
[----:B0-----:R0:W-:Y:S04]  /*5350*/  ST.E desc[UR36][R12.64+0x70], R25 ;  /* 0x000070190c007985 */ /* 0x0011e8000c101924 */
[----:B-1----:R-:W-:Y:S04]  /*5360*/  ST.E desc[UR36][R12.64+0x74], R27 ;  /* 0x0000741b0c007985 */ /* 0x002fe8000c101924 */
[----:B------:R-:W1:Y:S04]  /*5370*/  LDS R31, [R28+0x78] ;  /* 0x000078001c1f7984 */ /* 0x000e680000000800 */
[----:B------:R2:W3:Y:S01]  /*5380*/  LDS R33, [R28+0x7c] ;  /* 0x00007c001c217984 */ /* 0x0004e20000000800 */
[----:B0-----:R-:W-:-:S02]  /*5390*/  IMAD.X R25, RZ, RZ, R13, P4 ;  /* 0x000000ffff197224 */ /* 0x001fc400020e060d */
[----:B--2---:R-:W-:Y:S01]  /*53a0*/  VIADD R28, R28, 0x80 ;  /* 0x000000801c1c7836 */ /* 0x004fe20000000000 */
[----:B-1----:R-:W-:Y:S04]  /*53b0*/  ST.E desc[UR36][R12.64+0x78], R31 ;  /* 0x0000781f0c007985 */ /* 0x002fe8000c101924 */
[----:B---3--:R0:W-:Y:S02]  /*53c0*/  ST.E desc[UR36][R12.64+0x7c], R33 ;  /* 0x00007c210c007985 */ /* 0x0081e4000c101924 */
[----:B0-----:R-:W-:Y:S02]  /*53d0*/  IMAD.MOV.U32 R12, RZ, RZ, R30 ;  /* 0x000000ffff0c7224 */ /* 0x001fe400078e001e */
[----:B------:R-:W-:Y:S01]  /*53e0*/  IMAD.MOV.U32 R13, RZ, RZ, R25 ;  /* 0x000000ffff0d7224 */ /* 0x000fe200078e0019 */
[----:B------:R-:W-:Y:S06]  /*53f0*/  @P3 BRA `(.L_x_78) ;  /* 0xfffffff800d83947 */ /* 0x000fec000383ffff */
.L_x_77:
[----:B------:R-:W-:Y:S05]  /*5400*/  BSYNC.RECONVERGENT B5 ;  /* 0x0000000000057941 */ /* 0x000fea0003800200 */
.L_x_76:
        /* <DEDUP_REMOVED lines=8> */
[----:B------:R-:W0:Y:S01]  /*5490*/  LDS R15, [R28] ;  /* 0x000000001c0f7984 */ /* 0x000e220000000800 */
[----:B------:R-:W-:-:S03]  /*54a0*/  IADD3 R20, P2, PT, R12, 0x40, RZ ;  /* 0x000000400c147810 */ /* 0x000fc60007f5e0ff */
        /* <DEDUP_REMOVED lines=18> */
[----:B-1----:R0:W-:Y:S04]  /*55d0*/  ST.E desc[UR36][R12.64+0x24], R25 ;  /* 0x000024190c007985 */ /* 0x0021e8000c101924 */
[----:B------:R-:W1:Y:S04]  /*55e0*/  LDS R27, [R28+0x28] ;  /* 0x000028001c1b7984 */ /* 0x000e680000000800 */
[----:B------:R-:W2:Y:S01]  /*55f0*/  LDS R31, [R28+0x2c] ;  /* 0x00002c001c1f7984 */ /* 0x000ea20000000800 */
[----:B0-----:R-:W-:-:S03]  /*5600*/  IMAD.X R25, RZ, RZ, R13, P2 ;  /* 0x000000ffff197224 */ /* 0x001fc600010e060d */
[----:B-1----:R-:W-:Y:S04]  /*5610*/  ST.E desc[UR36][R12.64+0x28], R27 ;  /* 0x0000281b0c007985 */ /* 0x002fe8000c101924 */
[----:B--2---:R-:W-:Y:S04]  /*5620*/  ST.E desc[UR36][R12.64+0x2c], R31 ;  /* 0x00002c1f0c007985 */ /* 0x004fe8000c101924 */
[----:B------:R-:W0:Y:S04]  /*5630*/  LDS R33, [R28+0x30] ;  /* 0x000030001c217984 */ /* 0x000e280000000800 */
[----:B------:R-:W1:Y:S04]  /*5640*/  LDS R35, [R28+0x34] ;  /* 0x000034001c237984 */ /* 0x000e680000000800 */
[----:B0-----:R-:W-:Y:S04]  /*5650*/  ST.E desc[UR36][R12.64+0x30], R33 ;  /* 0x000030210c007985 */ /* 0x001fe8000c101924 */
[----:B-1----:R-:W-:Y:S04]  /*5660*/  ST.E desc[UR36][R12.64+0x34], R35 ;  /* 0x000034230c007985 */ /* 0x002fe8000c101924 */
[----:B------:R-:W0:Y:S04]  /*5670*/  LDS R15, [R28+0x38] ;  /* 0x000038001c0f7984 */ /* 0x000e280000000800 */
[----:B------:R1:W2:Y:S02]  /*5680*/  LDS R21, [R28+0x3c] ;  /* 0x00003c001c157984 */ /* 0x0002a40000000800 */
[----:B-1----:R-:W-:-:S02]  /*5690*/  VIADD R28, R28, 0x40 ;  /* 0x000000401c1c7836 */ /* 0x002fc40000000000 */
[----:B0-----:R-:W-:Y:S04]  /*56a0*/  ST.E desc[UR36][R12.64+0x38], R15 ;  /* 0x0000380f0c007985 */ /* 0x001fe8000c101924 */
[----:B--2---:R0:W-:Y:S02]  /*56b0*/  ST.E desc[UR36][R12.64+0x3c], R21 ;  /* 0x00003c150c007985 */ /* 0x0041e4000c101924 */
[----:B0-----:R-:W-:Y:S02]  /*56c0*/  IMAD.MOV.U32 R12, RZ, RZ, R20 ;  /* 0x000000ffff0c7224 */ /* 0x001fe400078e0014 */
[----:B------:R-:W-:-:S07]  /*56d0*/  IMAD.MOV.U32 R13, RZ, RZ, R25 ;  /* 0x000000ffff0d7224 */ /* 0x000fce00078e0019 */
.L_x_80:
[----:B------:R-:W-:Y:S05]  /*56e0*/  BSYNC.RECONVERGENT B5 ;  /* 0x0000000000057941 */ /* 0x000fea0003800200 */
.L_x_79:
        /* <DEDUP_REMOVED lines=29> */
.L_x_82:
[----:B------:R-:W-:Y:S05]  /*58c0*/  BSYNC.RECONVERGENT B5 ;  /* 0x0000000000057941 */ /* 0x000fea0003800200 */
.L_x_81:
[----:B------:R-:W-:Y:S05]  /*58d0*/  @!P3 BRA `(.L_x_75) ;  /* 0x000000000044b947 */ /* 0x000fea0003800000 */
[----:B------:R-:W0:Y:S01]  /*58e0*/  LDS R15, [R28] ;  /* 0x000000001c0f7984 */ /* 0x000e220000000800 */
[----:B------:R-:W-:-:S03]  /*58f0*/  ISETP.NE.U32.AND P2, PT, R20, 0x1, PT ;  /* 0x000000011400780c */ /* 0x000fc60003f45070 */
[----:B------:R-:W1:Y:S01]  /*5900*/  LDS R21, [R28+0x4] ;  /* 0x000004001c157984 */ /* 0x000e620000000800 */
[----:B------:R-:W-:-:S03]  /*5910*/  ISETP.NE.AND.EX P2, PT, RZ, RZ, PT, P2 ;  /* 0x000000ffff00720c */ /* 0x000fc60003f45320 */
[----:B0-----:R0:W-:Y:S04]  /*5920*/  ST.E desc[UR36][R12.64], R15 ;  /* 0x0000000f0c007985 */ /* 0x0011e8000c101924 */
[----:B-1----:R0:W-:Y:S06]  /*5930*/  ST.E desc[UR36][R12.64+0x4], R21 ;  /* 0x000004150c007985 */ /* 0x0021ec000c101924 */
[----:B------:R-:W-:Y:S05]  /*5940*/  @!P2 BRA `(.L_x_75) ;  /* 0x000000000028a947 */ /* 0x000fea0003800000 */
[----:B0-----:R-:W0:Y:S01]  /*5950*/  LDS R15, [R28+0x8] ;  /* 0x000008001c0f7984 */ /* 0x001e220000000800 */
[----:B------:R-:W-:-:S03]  /*5960*/  ISETP.NE.U32.AND P2, PT, R20, 0x2, PT ;  /* 0x000000021400780c */ /* 0x000fc60003f45070 */
[----:B------:R-:W1:Y:S01]  /*5970*/  LDS R21, [R28+0xc] ;  /* 0x00000c001c157984 */ /* 0x000e620000000800 */
[----:B------:R-:W-:-:S03]  /*5980*/  ISETP.NE.AND.EX P2, PT, RZ, RZ, PT, P2 ;  /* 0x000000ffff00720c */ /* 0x000fc60003f45320 */
[----:B0-----:R-:W-:Y:S04]  /*5990*/  ST.E desc[UR36][R12.64+0x8], R15 ;  /* 0x0000080f0c007985 */ /* 0x001fe8000c101924 */
[----:B-1----:R-:W-:Y:S06]  /*59a0*/  ST.E desc[UR36][R12.64+0xc], R21 ;  /* 0x00000c150c007985 */ /* 0x002fec000c101924 */
[----:B------:R-:W0:Y:S04]  /*59b0*/  @P2 LDS R25, [R28+0x10] ;  /* 0x000010001c192984 */ /* 0x000e280000000800 */
[----:B------:R-:W1:Y:S04]  /*59c0*/  @P2 LDS R27, [R28+0x14] ;  /* 0x000014001c1b2984 */ /* 0x000e680000000800 */
[----:B0-----:R2:W-:Y:S04]  /*59d0*/  @P2 ST.E desc[UR36][R12.64+0x10], R25 ;  /* 0x000010190c002985 */ /* 0x0015e8000c101924 */
[----:B-1----:R2:W-:Y:S02]  /*59e0*/  @P2 ST.E desc[UR36][R12.64+0x14], R27 ;  /* 0x0000141b0c002985 */ /* 0x0025e4000c101924 */
.L_x_75:
[----:B------:R-:W-:Y:S05]  /*59f0*/  BSYNC.RECONVERGENT B4 ;  /* 0x0000000000047941 */ /* 0x000fea0003800200 */
.L_x_74:
[----:B------:R-:W1:Y:S01]  /*5a00*/  S2UR UR6, SR_CgaCtaId ;  /* 0x00000000000679c3 */ /* 0x000e620000008800 */
[----:B------:R-:W3:Y:S01]  /*5a10*/  LDCU UR4, c[0x0][0x380] ;  /* 0x00007000ff0477ac */ /* 0x000ee20008000800 */
[C---:B0-2---:R-:W-:Y:S01]  /*5a20*/  IMAD.SHL.U32 R12, R3.reuse, 0x10, RZ ;  /* 0x00000010030c7824 */ /* 0x045fe200078e00ff */
[----:B------:R-:W-:Y:S01]  /*5a30*/  LEA R20, P3, R3, R10, 0x3 ;  /* 0x0000000a03147211 */ /* 0x000fe200078618ff */
[----:B------:R-:W-:Y:S02]  /*5a40*/  UMOV UR5, 0x400 ;  /* 0x0000040000057882 */ /* 0x000fe40000000000 */
[----:B------:R-:W-:Y:S01]  /*5a50*/  IMAD.IADD R29, R29, 0x1, R12 ;  /* 0x000000011d1d7824 */ /* 0x000fe200078e020c */
[----:B------:R-:W-:Y:S01]  /*5a60*/  UIADD3 UR5, UPT, UPT, UR5, 0x10, URZ ;  /* 0x0000001005057890 */ /* 0x000fe2000fffe0ff */
[----:B------:R-:W-:Y:S02]  /*5a70*/  IADD3 R8, P4, PT, R8, R12, RZ ;  /* 0x0000000c08087210 */ /* 0x000fe40007f9e0ff */
[----:B------:R-:W-:-:S02]  /*5a80*/  SHF.L.U64.HI R10, R3, 0x4, R6 ;  /* 0x00000004030a7819 */ /* 0x000fc40000010206 */
[----:B------:R-:W-:-:S03]  /*5a90*/  LEA.HI.X R31, R3, R11, R6, 0x3, P3 ;  /* 0x0000000b031f7211 */ /* 0x000fc600018f1c06 */
[----:B------:R-:W-:Y:S01]  /*5aa0*/  IMAD.X R9, R9, 0x1, R10, P4 ;  /* 0x0000000109097824 */ /* 0x000fe200020e060a */
[----:B-1----:R-:W-:-:S04]  /*5ab0*/  ULEA UR5, UR6, UR5, 0x18 ;  /* 0x0000000506057291 */ /* 0x002fc8000f8ec0ff */
[----:B---3--:R-:W-:-:S06]  /*5ac0*/  ULEA UR4, UR4, UR5, 0x3 ;  /* 0x0000000504047291 */ /* 0x008fcc000f8e18ff */
[----:B------:R-:W-:-:S13]  /*5ad0*/  ISETP.GE.U32.AND P2, PT, R29, UR4, PT ;  /* 0x000000041d007c0c */ /* 0x000fda000bf46070 */
[----:B------:R-:W-:Y:S05]  /*5ae0*/  @!P2 BRA `(.L_x_83) ;  /* 0xffffffe4001ca947 */ /* 0x000fea000383ffff */
[----:B------:R-:W-:Y:S05]  /*5af0*/  BSYNC.RECONVERGENT B0 ;  /* 0x0000000000007941 */ /* 0x000fea0003800200 */
.L_x_61:
[----:B------:R-:W-:Y:S05]  /*5b00*/  BRA `(.L_x_84) ;  /* 0x0000000c006c7947 */ /* 0x000fea0003800000 */
.L_x_60:
[----:B------:R-:W0:Y:S01]  /*5b10*/  S2UR UR5, SR_CgaCtaId ;  /* 0x00000000000579c3 */ /* 0x000e220000008800 */
[----:B------:R-:W-:Y:S01]  /*5b20*/  UMOV UR4, 0x400 ;  /* 0x0000040000047882 */ /* 0x000fe20000000000 */
[----:B------:R-:W-:Y:S01]  /*5b30*/  IMAD.MOV.U32 R31, RZ, RZ, R4 ;  /* 0x000000ffff1f7224 */ /* 0x000fe200078e0004 */
[----:B------:R-:W-:Y:S01]  /*5b40*/  UIADD3 UR4, UPT, UPT, UR4, 0x10, URZ ;  /* 0x0000001004047890 */ /* 0x000fe2000fffe0ff */
[----:B------:R-:W-:-:S03]  /*5b50*/  IMAD.MOV.U32 R30, RZ, RZ, R5 ;  /* 0x000000ffff1e7224 */ /* 0x000fc600078e0005 */
[----:B0-----:R-:W-:-:S06]  /*5b60*/  ULEA UR4, UR5, UR4, 0x18 ;  /* 0x0000000405047291 */ /* 0x001fcc000f8ec0ff */
[----:B------:R-:W-:-:S07]  /*5b70*/  IMAD.U32 R12, RZ, RZ, UR4 ;  /* 0x00000004ff0c7e24 */ /* 0x000fce000f8e00ff */
.L_x_98:
[C---:B------:R-:W-:Y:S01]  /*5b80*/  IMAD.SHL.U32 R15, R3.reuse, 0x8, RZ ;  /* 0x00000008030f7824 */ /* 0x040fe200078e00ff */
[----:B------:R-:W-:Y:S01]  /*5b90*/  SHF.L.U64.HI R8, R3, 0x3, R6 ;  /* 0x0000000303087819 */ /* 0x000fe20000010206 */
[----:B------:R-:W-:Y:S01]  /*5ba0*/  BSSY.RECONVERGENT B0, `(.L_x_85) ;  /* 0x000002f000007945 */ /* 0x000fe20003800200 */
[----:B01----:R-:W-:Y:S02]  /*5bb0*/  IMAD.MOV.U32 R20, RZ, RZ, R12 ;  /* 0x000000ffff147224 */ /* 0x003fe400078e000c */
[----:B------:R-:W-:-:S04]  /*5bc0*/  IADD3 R13, P2, PT, R31, R15, RZ ;  /* 0x0000000f1f0d7210 */ /* 0x000fc80007f5e0ff */
[----:B------:R-:W-:Y:S01]  /*5bd0*/  IADD3 RZ, P3, PT, R13, -R0, RZ ;  /* 0x800000000dff7210 */ /* 0x000fe20007f7e0ff */
[----:B------:R-:W-:-:S04]  /*5be0*/  IMAD.X R14, R30, 0x1, R8, P2 ;  /* 0x000000011e0e7824 */ /* 0x000fc800010e0608 */
[----:B------:R-:W-:-:S05]  /*5bf0*/  IMAD.X R9, R14, 0x1, ~R7, P3 ;  /* 0x000000010e097824 */ /* 0x000fca00018e0e07 */
[----:B------:R-:W-:-:S04]  /*5c00*/  ISETP.GE.AND P2, PT, R9, RZ, PT ;  /* 0x000000ff0900720c */ /* 0x000fc80003f46270 */
[----:B------:R-:W-:Y:S02]  /*5c10*/  SEL R32, R13, R0, !P2 ;  /* 0x000000000d207207 */ /* 0x000fe40005000000 */
[----:B------:R-:W-:Y:S02]  /*5c20*/  SEL R35, R14, R7, !P2 ;  /* 0x000000070e237207 */ /* 0x000fe40005000000 */
[----:B------:R-:W-:Y:S01]  /*5c30*/  IADD3 R15, P2, PT, R32, R15, RZ ;  /* 0x0000000f200f7210 */ /* 0x000fe20007f5e0ff */
[----:B------:R-:W-:Y:S01]  /*5c40*/  IMAD.MOV.U32 R28, RZ, RZ, R32 ;  /* 0x000000ffff1c7224 */ /* 0x000fe200078e0020 */
[----:B------:R-:W-:Y:S01]  /*5c50*/  ISETP.EQ.U32.AND P3, PT, R31, R32, PT ;  /* 0x000000201f00720c */ /* 0x000fe20003f62070 */
[----:B------:R-:W-:Y:S02]  /*5c60*/  IMAD.MOV.U32 R29, RZ, RZ, R35 ;  /* 0x000000ffff1d7224 */ /* 0x000fe400078e0023 */
[----:B------:R-:W-:Y:S01]  /*5c70*/  IMAD.X R8, R35, 0x1, R8, P2 ;  /* 0x0000000123087824 */ /* 0x000fe200010e0608 */
[----:B------:R-:W-:-:S05]  /*5c80*/  IADD3 RZ, P2, PT, R15, -R0, RZ ;  /* 0x800000000fff7210 */ /* 0x000fca0007f5e0ff */
[----:B------:R-:W-:-:S05]  /*5c90*/  IMAD.X R9, R8, 0x1, ~R7, P2 ;  /* 0x0000000108097824 */ /* 0x000fca00010e0e07 */
[----:B------:R-:W-:-:S04]  /*5ca0*/  ISETP.GE.AND P2, PT, R9, RZ, PT ;  /* 0x000000ff0900720c */ /* 0x000fc80003f46270 */
[----:B------:R-:W-:Y:S02]  /*5cb0*/  SEL R15, R15, R0, !P2 ;  /* 0x000000000f0f7207 */ /* 0x000fe40005000000 */
[----:B------:R-:W-:Y:S02]  /*5cc0*/  SEL R21, R8, R7, !P2 ;  /* 0x0000000708157207 */ /* 0x000fe40005000000 */
[----:B------:R-:W-:-:S04]  /*5cd0*/  ISETP.NE.U32.AND P2, PT, R32, R15, PT ;  /* 0x0000000f2000720c */ /* 0x000fc80003f45070 */
[----:B------:R-:W-:-:S04]  /*5ce0*/  ISETP.NE.AND.EX P2, PT, R35, R21, PT, P2 ;  /* 0x000000152300720c */ /* 0x000fc80003f45320 */
[----:B------:R-:W-:-:S13]  /*5cf0*/  ISETP.EQ.OR.EX P2, PT, R30, R35, !P2, P3 ;  /* 0x000000231e00720c */ /* 0x000fda0005742730 */
[----:B------:R-:W-:Y:S05]  /*5d00*/  @P2 BRA `(.L_x_86) ;  /* 0x0000000000602947 */ /* 0x000fea0003800000 */
[----:B------:R-:W-:Y:S02]  /*5d10*/  IMAD.MOV.U32 R20, RZ, RZ, R12 ;  /* 0x000000ffff147224 */ /* 0x000fe400078e000c */
[----:B------:R-:W-:Y:S02]  /*5d20*/  IMAD.MOV.U32 R28, RZ, RZ, R32 ;  /* 0x000000ffff1c7224 */ /* 0x000fe400078e0020 */
[----:B------:R-:W-:-:S07]  /*5d30*/  IMAD.MOV.U32 R29, RZ, RZ, R35 ;  /* 0x000000ffff1d7224 */ /* 0x000fce00078e0023 */
.L_x_87:
[----:B------:R-:W-:Y:S02]  /*5d40*/  IMAD.MOV.U32 R8, RZ, RZ, R28 ;  /* 0x000000ffff087224 */ /* 0x000fe400078e001c */
[----:B------:R-:W-:Y:S02]  /*5d50*/  IMAD.MOV.U32 R9, RZ, RZ, R29 ;  /* 0x000000ffff097224 */ /* 0x000fe400078e001d */
[----:B------:R-:W-:Y:S02]  /*5d60*/  IMAD.MOV.U32 R10, RZ, RZ, R31 ;  /* 0x000000ffff0a7224 */ /* 0x000fe400078e001f */
[----:B------:R-:W-:Y:S01]  /*5d70*/  IMAD.MOV.U32 R11, RZ, RZ, R30 ;  /* 0x000000ffff0b7224 */ /* 0x000fe200078e001e */
[----:B------:R-:W2:Y:S04]  /*5d80*/  LD.E R24, desc[UR36][R8.64] ;  /* 0x0000002408187980 */ /* 0x000ea8000c101900 */
[----:B------:R-:W2:Y:S02]  /*5d90*/  LD.E R26, desc[UR36][R10.64] ;  /* 0x000000240a1a7980 */ /* 0x000ea4000c101900 */
[----:B--2---:R-:W-:-:S13]  /*5da0*/  FSETP.GT.AND P2, PT, R24, R26, PT ;  /* 0x0000001a1800720b */ /* 0x004fda0003f44000 */
[----:B------:R-:W2:Y:S01]  /*5db0*/  @P2 LD.E R25, desc[UR36][R8.64+0x4] ;  /* 0x0000042408192980 */ /* 0x000ea2000c101900 */
[----:B------:R-:W-:Y:S02]  /*5dc0*/  @P2 IADD3 R28, P3, PT, R28, 0x8, RZ ;  /* 0x000000081c1c2810 */ /* 0x000fe40007f7e0ff */
[----:B------:R-:W-:Y:S01]  /*5dd0*/  @!P2 IADD3 R31, P4, PT, R31, 0x8, RZ ;  /* 0x000000081f1fa810 */ /* 0x000fe20007f9e0ff */
[----:B--2---:R-:W-:Y:S04]  /*5de0*/  @P2 STS.64 [R20], R24 ;  /* 0x0000001814002388 */ /* 0x004fe80000000a00 */
[----:B------:R-:W2:Y:S01]  /*5df0*/  @!P2 LD.E R27, desc[UR36][R10.64+0x4] ;  /* 0x000004240a1ba980 */ /* 0x000ea2000c101900 */
[----:B------:R-:W-:Y:S01]  /*5e00*/  @P2 IMAD.X R29, RZ, RZ, R29, P3 ;  /* 0x000000ffff1d2224 */ /* 0x000fe200018e061d */
[----:B------:R-:W-:Y:S01]  /*5e10*/  ISETP.NE.U32.AND P3, PT, R31, R32, PT ;  /* 0x000000201f00720c */ /* 0x000fe20003f65070 */
[----:B------:R-:W-:-:S05]  /*5e20*/  @!P2 IMAD.X R30, RZ, RZ, R30, P4 ;  /* 0x000000ffff1ea224 */ /* 0x000fca00020e061e */
[----:B------:R-:W-:Y:S01]  /*5e30*/  ISETP.NE.AND.EX P3, PT, R30, R35, PT, P3 ;  /* 0x000000231e00720c */ /* 0x000fe20003f65330 */
[----:B--2---:R0:W-:Y:S01]  /*5e40*/  @!P2 STS.64 [R20], R26 ;  /* 0x0000001a1400a388 */ /* 0x0041e20000000a00 */
[----:B------:R-:W-:-:S04]  /*5e50*/  ISETP.NE.U32.AND P2, PT, R28, R15, PT ;  /* 0x0000000f1c00720c */ /* 0x000fc80003f45070 */
[----:B------:R-:W-:Y:S01]  /*5e60*/  ISETP.NE.AND.EX P2, PT, R29, R21, PT, P2 ;  /* 0x000000151d00720c */ /* 0x000fe20003f45320 */
[----:B0-----:R-:W-:-:S12]  /*5e70*/  VIADD R20, R20, 0x8 ;  /* 0x0000000814147836 */ /* 0x001fd80000000000 */
[----:B------:R-:W-:Y:S05]  /*5e80*/  @P2 BRA P3, `(.L_x_87) ;  /* 0xfffffffc00ac2947 */ /* 0x000fea000183ffff */
.L_x_86:
[----:B------:R-:W-:Y:S05]  /*5e90*/  BSYNC.RECONVERGENT B0 ;  /* 0x0000000000007941 */ /* 0x000fea0003800200 */
.L_x_85:
[----:B------:R-:W-:Y:S01]  /*5ea0*/  IMAD.MOV.U32 R10, RZ, RZ, R31 ;  /* 0x000000ffff0a7224 */ /* 0x000fe200078e001f */
[----:B------:R-:W-:Y:S01]  /*5eb0*/  BSSY.RECONVERGENT B0, `(.L_x_88) ;  /* 0x000004e000007945 */ /* 0x000fe20003800200 */
[----:B------:R-:W-:Y:S02]  /*5ec0*/  IMAD.MOV.U32 R11, RZ, RZ, R30 ;  /* 0x000000ffff0b7224 */ /* 0x000fe400078e001e */
[----:B------:R-:W-:Y:S01]  /*5ed0*/  IMAD.MOV.U32 R9, RZ, RZ, R29 ;  /* 0x000000ffff097224 */ /* 0x000fe200078e001d */
[----:B------:R-:W-:-:S05]  /*5ee0*/  IADD3 R33, P2, PT, -R10, R32, RZ ;  /* 0x000000200a217210 */ /* 0x000fca0007f5e1ff */
[----:B------:R-:W-:-:S05]  /*5ef0*/  IMAD.X R8, R35, 0x1, ~R11, P2 ;  /* 0x0000000123087824 */ /* 0x000fca00010e0e0b */
[--C-:B------:R-:W-:Y:S02]  /*5f00*/  SHF.R.S64 R33, R33, 0x3, R8.reuse ;  /* 0x0000000321217819 */ /* 0x100fe40000001008 */
[----:B------:R-:W-:Y:S01]  /*5f10*/  SHF.R.S32.HI R30, RZ, 0x3, R8 ;  /* 0x00000003ff1e7819 */ /* 0x000fe20000011408 */
[----:B------:R-:W-:Y:S01]  /*5f20*/  IMAD.MOV.U32 R8, RZ, RZ, R28 ;  /* 0x000000ffff087224 */ /* 0x000fe200078e001c */
[----:B------:R-:W-:-:S04]  /*5f30*/  ISETP.GE.U32.AND P2, PT, R33, 0x1, PT ;  /* 0x000000012100780c */ /* 0x000fc80003f46070 */
[----:B------:R-:W-:-:S13]  /*5f40*/  ISETP.GE.AND.EX P2, PT, R30, RZ, PT, P2 ;  /* 0x000000ff1e00720c */ /* 0x000fda0003f46320 */
[----:B------:R-:W-:Y:S05]  /*5f50*/  @!P2 BRA `(.L_x_89) ;  /* 0x00000004000ca947 */ /* 0x000fea0003800000 */
[C---:B------:R-:W-:Y:S01]  /*5f60*/  LOP3.LUT R26, R33.reuse, 0x3, RZ, 0xc0, !PT ;  /* 0x00000003211a7812 */ /* 0x040fe200078ec0ff */
[----:B------:R-:W-:Y:S01]  /*5f70*/  BSSY.RECONVERGENT B4, `(.L_x_90) ;  /* 0x0000028000047945 */ /* 0x000fe20003800200 */
[----:B------:R-:W-:Y:S01]  /*5f80*/  ISETP.GE.U32.AND P2, PT, R33, 0x4, PT ;  /* 0x000000042100780c */ /* 0x000fe20003f46070 */
[----:B------:R-:W-:Y:S01]  /*5f90*/  IMAD.MOV.U32 R32, RZ, RZ, R20 ;  /* 0x000000ffff207224 */ /* 0x000fe200078e0014 */
[----:B------:R-:W-:Y:S01]  /*5fa0*/  ISETP.NE.U32.AND P3, PT, R26, RZ, PT ;  /* 0x000000ff1a00720c */ /* 0x000fe20003f65070 */
[----:B------:R-:W-:Y:S01]  /*5fb0*/  IMAD.MOV.U32 R36, RZ, RZ, R10 ;  /* 0x000000ffff247224 */ /* 0x000fe200078e000a */
[----:B------:R-:W-:Y:S01]  /*5fc0*/  ISETP.GE.U32.AND.EX P2, PT, R30, RZ, PT, P2 ;  /* 0x000000ff1e00720c */ /* 0x000fe20003f46120 */
[----:B------:R-:W-:Y:S01]  /*5fd0*/  IMAD.MOV.U32 R37, RZ, RZ, R11 ;  /* 0x000000ffff257224 */ /* 0x000fe200078e000b */
[----:B------:R-:W-:Y:S01]  /*5fe0*/  ISETP.NE.AND.EX P3, PT, RZ, RZ, PT, P3 ;  /* 0x000000ffff00720c */ /* 0x000fe20003f65330 */
[----:B------:R-:W-:Y:S02]  /*5ff0*/  IMAD.MOV.U32 R34, RZ, RZ, R33 ;  /* 0x000000ffff227224 */ /* 0x000fe400078e0021 */
[----:B------:R-:W-:-:S10]  /*6000*/  IMAD.MOV.U32 R35, RZ, RZ, R30 ;  /* 0x000000ffff237224 */ /* 0x000fd400078e001e */
[----:B------:R-:W-:Y:S05]  /*6010*/  @!P3 BRA `(.L_x_91) ;  /* 0x000000000074b947 */ /* 0x000fea0003800000 */
[----:B------:R-:W2:Y:S04]  /*6020*/  LD.E R24, desc[UR36][R10.64] ;  /* 0x000000240a187980 */ /* 0x000ea8000c101900 */
[----:B------:R-:W2:Y:S01]  /*6030*/  LD.E R25, desc[UR36][R10.64+0x4] ;  /* 0x000004240a197980 */ /* 0x000ea2000c101900 */
[----:B------:R-:W-:Y:S01]  /*6040*/  ISETP.NE.U32.AND P3, PT, R26, 0x1, PT ;  /* 0x000000011a00780c */ /* 0x000fe20003f65070 */
[----:B------:R-:W-:Y:S01]  /*6050*/  VIADD R32, R20, 0x8 ;  /* 0x0000000814207836 */ /* 0x000fe20000000000 */
[----:B------:R-:W-:Y:S02]  /*6060*/  IADD3 R36, P4, PT, R10, 0x8, RZ ;  /* 0x000000080a247810 */ /* 0x000fe40007f9e0ff */
[----:B------:R-:W-:Y:S02]  /*6070*/  ISETP.NE.AND.EX P3, PT, RZ, RZ, PT, P3 ;  /* 0x000000ffff00720c */ /* 0x000fe40003f65330 */
[----:B------:R-:W-:Y:S01]  /*6080*/  IADD3 R34, P5, PT, R33, -0x1, RZ ;  /* 0xffffffff21227810 */ /* 0x000fe20007fbe0ff */
[----:B------:R-:W-:-:S03]  /*6090*/  IMAD.X R37, RZ, RZ, R11, P4 ;  /* 0x000000ffff257224 */ /* 0x000fc600020e060b */
[----:B------:R-:W-:Y:S01]  /*60a0*/  IADD3.X R35, PT, PT, R30, -0x1, RZ, P5, !PT ;  /* 0xffffffff1e237810 */ /* 0x000fe20002ffe4ff */
[----:B--2---:R0:W-:Y:S06]  /*60b0*/  STS.64 [R20], R24 ;  /* 0x0000001814007388 */ /* 0x0041ec0000000a00 */
[----:B------:R-:W-:Y:S05]  /*60c0*/  @!P3 BRA `(.L_x_91) ;  /* 0x000000000048b947 */ /* 0x000fea0003800000 */
[----:B0-----:R-:W2:Y:S04]  /*60d0*/  LD.E R24, desc[UR36][R10.64+0x8] ;  /* 0x000008240a187980 */ /* 0x001ea8000c101900 */
[----:B------:R-:W2:Y:S01]  /*60e0*/  LD.E R25, desc[UR36][R10.64+0xc] ;  /* 0x00000c240a197980 */ /* 0x000ea2000c101900 */
[----:B------:R-:W-:-:S04]  /*60f0*/  ISETP.NE.U32.AND P3, PT, R26, 0x2, PT ;  /* 0x000000021a00780c */ /* 0x000fc80003f65070 */
[----:B------:R-:W-:Y:S01]  /*6100*/  ISETP.NE.AND.EX P3, PT, RZ, RZ, PT, P3 ;  /* 0x000000ffff00720c */ /* 0x000fe20003f65330 */
[----:B--2---:R1:W-:-:S12]  /*6110*/  STS.64 [R20+0x8], R24 ;  /* 0x0000081814007388 */ /* 0x0043d80000000a00 */
[----:B------:R-:W2:Y:S04]  /*6120*/  @P3 LD.E R26, desc[UR36][R10.64+0x10] ;  /* 0x000010240a1a3980 */ /* 0x000ea8000c101900 */
[----:B------:R-:W2:Y:S01]  /*6130*/  @P3 LD.E R27, desc[UR36][R10.64+0x14] ;  /* 0x000014240a1b3980 */ /* 0x000ea2000c101900 */
[----:B------:R-:W-:Y:S01]  /*6140*/  IADD3 R36, P5, PT, R10, 0x10, RZ ;  /* 0x000000100a247810 */ /* 0x000fe20007fbe0ff */
[C---:B------:R-:W-:Y:S01]  /*6150*/  VIADD R32, R20.reuse, 0x10 ;  /* 0x0000001014207836 */ /* 0x040fe20000000000 */
[C---:B------:R-:W-:Y:S01]  /*6160*/  IADD3 R34, P4, PT, R33.reuse, -0x2, RZ ;  /* 0xfffffffe21227810 */ /* 0x040fe20007f9e0ff */
[----:B------:R-:W-:Y:S01]  /*6170*/  @P3 VIADD R32, R20, 0x18 ;  /* 0x0000001814203836 */ /* 0x000fe20000000000 */
[----:B------:R-:W-:Y:S01]  /*6180*/  @P3 IADD3 R34, P6, PT, R33, -0x3, RZ ;  /* 0xfffffffd21223810 */ /* 0x000fe20007fde0ff */
[----:B------:R-:W-:Y:S01]  /*6190*/  IMAD.X R37, RZ, RZ, R11, P5 ;  /* 0x000000ffff257224 */ /* 0x000fe200028e060b */
[----:B------:R-:W-:-:S02]  /*61a0*/  @P3 IADD3 R36, P5, PT, R10, 0x18, RZ ;  /* 0x000000180a243810 */ /* 0x000fc40007fbe0ff */
[C---:B------:R-:W-:Y:S02]  /*61b0*/  IADD3.X R35, PT, PT, R30.reuse, -0x1, RZ, P4, !PT ;  /* 0xffffffff1e237810 */ /* 0x040fe400027fe4ff */
[----:B------:R-:W-:Y:S01]  /*61c0*/  @P3 IADD3.X R35, PT, PT, R30, -0x1, RZ, P6, !PT ;  /* 0xffffffff1e233810 */ /* 0x000fe200037fe4ff */
[----:B------:R-:W-:Y:S01]  /*61d0*/  @P3 IMAD.X R37, RZ, RZ, R11, P5 ;  /* 0x000000ffff253224 */ /* 0x000fe200028e060b */
[----:B--2---:R1:W-:Y:S07]  /*61e0*/  @P3 STS.64 [R20+0x10], R26 ;  /* 0x0000101a14003388 */ /* 0x0043ee0000000a00 */
.L_x_91:
[----:B------:R-:W-:Y:S05]  /*61f0*/  BSYNC.RECONVERGENT B4 ;  /* 0x0000000000047941 */ /* 0x000fea0003800200 */
.L_x_90:
[----:B------:R-:W-:Y:S05]  /*6200*/  @!P2 BRA `(.L_x_89) ;  /* 0x000000000060a947 */ /* 0x000fea0003800000 */
.L_x_92:
[----:B------:R-:W-:Y:S02]  /*6210*/  IMAD.MOV.U32 R10, RZ, RZ, R36 ;  /* 0x000000ffff0a7224 */ /* 0x000fe400078e0024 */
[----:B------:R-:W-:-:S05]  /*6220*/  IMAD.MOV.U32 R11, RZ, RZ, R37 ;  /* 0x000000ffff0b7224 */ /* 0x000fca00078e0025 */
[----:B01----:R-:W2:Y:S04]  /*6230*/  LD.E R24, desc[UR36][R10.64] ;  /* 0x000000240a187980 */ /* 0x003ea8000c101900 */
[----:B------:R-:W2:Y:S04]  /*6240*/  LD.E R25, desc[UR36][R10.64+0x4] ;  /* 0x000004240a197980 */ /* 0x000ea8000c101900 */
[----:B--2---:R0:W-:Y:S04]  /*6250*/  STS.64 [R32], R24 ;  /* 0x0000001820007388 */ /* 0x0041e80000000a00 */
[----:B------:R-:W2:Y:S04]  /*6260*/  LD.E R26, desc[UR36][R10.64+0x8] ;  /* 0x000008240a1a7980 */ /* 0x000ea8000c101900 */
[----:B------:R-:W2:Y:S04]  /*6270*/  LD.E R27, desc[UR36][R10.64+0xc] ;  /* 0x00000c240a1b7980 */ /* 0x000ea8000c101900 */
[----:B--2---:R-:W-:Y:S04]  /*6280*/  STS.64 [R32+0x8], R26 ;  /* 0x0000081a20007388 */ /* 0x004fe80000000a00 */
[----:B------:R-:W2:Y:S04]  /*6290*/  LD.E R28, desc[UR36][R10.64+0x10] ;  /* 0x000010240a1c7980 */ /* 0x000ea8000c101900 */
[----:B------:R-:W2:Y:S01]  /*62a0*/  LD.E R29, desc[UR36][R10.64+0x14] ;  /* 0x000014240a1d7980 */ /* 0x000ea2000c101900 */
[----:B------:R-:W-:-:S04]  /*62b0*/  ISETP.GT.U32.AND P2, PT, R34, 0x4, PT ;  /* 0x000000042200780c */ /* 0x000fc80003f44070 */
[C---:B------:R-:W-:Y:S02]  /*62c0*/  ISETP.GT.U32.AND.EX P2, PT, R35.reuse, RZ, PT, P2 ;  /* 0x000000ff2300720c */ /* 0x040fe40003f44120 */
[----:B0-----:R-:W-:Y:S01]  /*62d0*/  IADD3 R24, P4, PT, R34, -0x4, RZ ;  /* 0xfffffffc22187810 */ /* 0x001fe20007f9e0ff */
[----:B--2---:R-:W-:Y:S04]  /*62e0*/  STS.64 [R32+0x10], R28 ;  /* 0x0000101c20007388 */ /* 0x004fe80000000a00 */
[----:B------:R-:W2:Y:S04]  /*62f0*/  LD.E R30, desc[UR36][R10.64+0x18] ;  /* 0x000018240a1e7980 */ /* 0x000ea8000c101900 */
[----:B------:R-:W2:Y:S01]  /*6300*/  LD.E R31, desc[UR36][R10.64+0x1c] ;  /* 0x00001c240a1f7980 */ /* 0x000ea2000c101900 */
[----:B------:R-:W-:Y:S01]  /*6310*/  IADD3 R36, P3, PT, R10, 0x20, RZ ;  /* 0x000000200a247810 */ /* 0x000fe20007f7e0ff */
[----:B------:R-:W-:Y:S01]  /*6320*/  IMAD.MOV.U32 R34, RZ, RZ, R24 ;  /* 0x000000ffff227224 */ /* 0x000fe200078e0018 */
[----:B------:R-:W-:-:S03]  /*6330*/  IADD3.X R25, PT, PT, R35, -0x1, RZ, P4, !PT ;  /* 0xffffffff23197810 */ /* 0x000fc600027fe4ff */
[----:B------:R-:W-:Y:S02]  /*6340*/  IMAD.X R37, RZ, RZ, R11, P3 ;  /* 0x000000ffff257224 */ /* 0x000fe400018e060b */
[----:B------:R-:W-:Y:S01]  /*6350*/  IMAD.MOV.U32 R35, RZ, RZ, R25 ;  /* 0x000000ffff237224 */ /* 0x000fe200078e0019 */
[----:B--2---:R0:W-:Y:S02]  /*6360*/  STS.64 [R32+0x18], R30 ;  /* 0x0000181e20007388 */ /* 0x0041e40000000a00 */
[----:B0-----:R-:W-:Y:S01]  /*6370*/  VIADD R32, R32, 0x20 ;  /* 0x0000002020207836 */ /* 0x001fe20000000000 */
[----:B------:R-:W-:Y:S06]  /*6380*/  @P2 BRA `(.L_x_92) ;  /* 0xfffffffc00a02947 */ /* 0x000fec000383ffff */
.L_x_89:
[----:B------:R-:W-:Y:S05]  /*6390*/  BSYNC.RECONVERGENT B0 ;  /* 0x0000000000007941 */ /* 0x000fea0003800200 */
.L_x_88:
[----:B------:R-:W-:Y:S01]  /*63a0*/  IADD3 R15, P2, PT, -R8, R15, RZ ;  /* 0x0000000f080f7210 */ /* 0x000fe20007f5e1ff */
[----:B------:R-:W-:Y:S01]  /*63b0*/  BSSY.RECONVERGENT B0, `(.L_x_93) ;  /* 0x0000049000007945 */ /* 0x000fe20003800200 */
[----:B------:R-:W-:-:S03]  /*63c0*/  IMAD R33, R33, 0x8, R20 ;  /* 0x0000000821217824 */ /* 0x000fc600078e0214 */
[----:B------:R-:W-:-:S05]  /*63d0*/  IMAD.X R10, R21, 0x1, ~R9, P2 ;  /* 0x00000001150a7824 */ /* 0x000fca00010e0e09 */
[--C-:B-1----:R-:W-:Y:S02]  /*63e0*/  SHF.R.S64 R26, R15, 0x3, R10.reuse ;  /* 0x000000030f1a7819 */ /* 0x102fe4000000100a */
[----:B------:R-:W-:Y:S02]  /*63f0*/  SHF.R.S32.HI R27, RZ, 0x3, R10 ;  /* 0x00000003ff1b7819 */ /* 0x000fe4000001140a */
[----:B------:R-:W-:-:S04]  /*6400*/  ISETP.GE.U32.AND P2, PT, R26, 0x1, PT ;  /* 0x000000011a00780c */ /* 0x000fc80003f46070 */
[----:B------:R-:W-:-:S13]  /*6410*/  ISETP.GE.AND.EX P2, PT, R27, RZ, PT, P2 ;  /* 0x000000ff1b00720c */ /* 0x000fda0003f46320 */
[----:B------:R-:W-:Y:S05]  /*6420*/  @!P2 BRA `(.L_x_94) ;  /* 0x000000040004a947 */ /* 0x000fea0003800000 */
[C---:B0-----:R-:W-:Y:S01]  /*6430*/  LOP3.LUT R24, R26.reuse, 0x3, RZ, 0xc0, !PT ;  /* 0x000000031a187812 */ /* 0x041fe200078ec0ff */
        /* <DEDUP_REMOVED lines=40> */
.L_x_96:
[----:B------:R-:W-:Y:S05]  /*66c0*/  BSYNC.RECONVERGENT B4 ;  /* 0x0000000000047941 */ /* 0x000fea0003800200 */
.L_x_95:
[----:B------:R-:W-:Y:S05]  /*66d0*/  @!P2 BRA `(.L_x_94) ;  /* 0x000000000058a947 */ /* 0x000fea0003800000 */
.L_x_97:
[----:B------:R-:W-:Y:S02]  /*66e0*/  IMAD.MOV.U32 R8, RZ, RZ, R30 ;  /* 0x000000ffff087224 */ /* 0x000fe400078e001e */
[----:B------:R-:W-:-:S05]  /*66f0*/  IMAD.MOV.U32 R9, RZ, RZ, R31 ;  /* 0x000000ffff097224 */ /* 0x000fca00078e001f */
[----:B01----:R-:W2:Y:S04]  /*6700*/  LD.E R20, desc[UR36][R8.64] ;  /* 0x0000002408147980 */ /* 0x003ea8000c101900 */
[----:B------:R-:W2:Y:S04]  /*6710*/  LD.E R21, desc[UR36][R8.64+0x4] ;  /* 0x0000042408157980 */ /* 0x000ea8000c101900 */
[----:B--2---:R-:W-:Y:S04]  /*6720*/  STS.64 [R10], R20 ;  /* 0x000000140a007388 */ /* 0x004fe80000000a00 */
[----:B------:R-:W2:Y:S04]  /*6730*/  LD.E R24, desc[UR36][R8.64+0x8] ;  /* 0x0000082408187980 */ /* 0x000ea8000c101900 */
[----:B------:R-:W2:Y:S04]  /*6740*/  LD.E R25, desc[UR36][R8.64+0xc] ;  /* 0x00000c2408197980 */ /* 0x000ea8000c101900 */
[----:B--2---:R-:W-:Y:S04]  /*6750*/  STS.64 [R10+0x8], R24 ;  /* 0x000008180a007388 */ /* 0x004fe80000000a00 */
[----:B------:R-:W2:Y:S04]  /*6760*/  LD.E R26, desc[UR36][R8.64+0x10] ;  /* 0x00001024081a7980 */ /* 0x000ea8000c101900 */
[----:B------:R-:W2:Y:S01]  /*6770*/  LD.E R27, desc[UR36][R8.64+0x14] ;  /* 0x00001424081b7980 */ /* 0x000ea2000c101900 */
[----:B------:R-:W-:-:S04]  /*6780*/  ISETP.GT.U32.AND P2, PT, R11, 0x4, PT ;  /* 0x000000040b00780c */ /* 0x000fc80003f44070 */
[----:B------:R-:W-:Y:S01]  /*6790*/  ISETP.GT.U32.AND.EX P2, PT, R15, RZ, PT, P2 ;  /* 0x000000ff0f00720c */ /* 0x000fe20003f44120 */
[----:B--2---:R-:W-:Y:S04]  /*67a0*/  STS.64 [R10+0x10], R26 ;  /* 0x0000101a0a007388 */ /* 0x004fe80000000a00 */
[----:B------:R-:W2:Y:S04]  /*67b0*/  LD.E R28, desc[UR36][R8.64+0x18] ;  /* 0x00001824081c7980 */ /* 0x000ea8000c101900 */
[----:B------:R-:W2:Y:S01]  /*67c0*/  LD.E R29, desc[UR36][R8.64+0x1c] ;  /* 0x00001c24081d7980 */ /* 0x000ea2000c101900 */
[----:B------:R-:W-:-:S02]  /*67d0*/  IADD3 R30, P3, PT, R8, 0x20, RZ ;  /* 0x00000020081e7810 */ /* 0x000fc40007f7e0ff */
[----:B------:R-:W-:-:S03]  /*67e0*/  IADD3 R11, P4, PT, R11, -0x4, RZ ;  /* 0xfffffffc0b0b7810 */ /* 0x000fc60007f9e0ff */
[----:B------:R-:W-:Y:S01]  /*67f0*/  IMAD.X R31, RZ, RZ, R9, P3 ;  /* 0x000000ffff1f7224 */ /* 0x000fe200018e0609 */
[----:B------:R-:W-:Y:S01]  /*6800*/  IADD3.X R15, PT, PT, R15, -0x1, RZ, P4, !PT ;  /* 0xffffffff0f0f7810 */ /* 0x000fe200027fe4ff */
[----:B--2---:R0:W-:Y:S02]  /*6810*/  STS.64 [R10+0x18], R28 ;  /* 0x0000181c0a007388 */ /* 0x0041e40000000a00 */
[----:B0-----:R-:W-:Y:S01]  /*6820*/  VIADD R10, R10, 0x20 ;  /* 0x000000200a0a7836 */ /* 0x001fe20000000000 */
[----:B------:R-:W-:Y:S06]  /*6830*/  @P2 BRA `(.L_x_97) ;  /* 0xfffffffc00a82947 */ /* 0x000fec000383ffff */
.L_x_94:
[----:B------:R-:W-:Y:S05]  /*6840*/  BSYNC.RECONVERGENT B0 ;  /* 0x0000000000007941 */ /* 0x000fea0003800200 */
.L_x_93:
[C---:B------:R-:W-:Y:S01]  /*6850*/  LEA R31, P2, R3.reuse, R13, 0x3 ;  /* 0x0000000d031f7211 */ /* 0x040fe200078418ff */
[----:B------:R-:W-:-:S03]  /*6860*/  IMAD R12, R3, 0x10, R12 ;  /* 0x00000010030c7824 */ /* 0x000fc600078e020c */
[----:B------:R-:W-:Y:S02]  /*6870*/  LEA.HI.X R30, R3, R14, R6, 0x3, P2 ;  /* 0x0000000e031e7211 */ /* 0x000fe400010f1c06 */
[----:B------:R-:W-:-:S05]  /*6880*/  IADD3 RZ, P2, PT, R31, -R0, RZ ;  /* 0x800000001fff7210 */ /* 0x000fca0007f5e0ff */
[----:B------:R-:W-:-:S05]  /*6890*/  IMAD.X R8, R30, 0x1, ~R7, P2 ;  /* 0x000000011e087824 */ /* 0x000fca00010e0e07 */
[----:B------:R-:W-:-:S13]  /*68a0*/  ISETP.GE.AND P2, PT, R8, RZ, PT ;  /* 0x000000ff0800720c */ /* 0x000fda0003f46270 */
[----:B------:R-:W-:Y:S05]  /*68b0*/  @!P2 BRA `(.L_x_98) ;  /* 0xfffffff000b0a947 */ /* 0x000fea000383ffff */
.L_x_84:
[----:B------:R-:W-:Y:S05]  /*68c0*/  BSYNC.RECONVERGENT B1 ;  /* 0x0000000000017941 */ /* 0x000fea0003800200 */
.L_x_59:
[----:B------:R-:W2:Y:S01]  /*68d0*/  LDC R9, c[0x0][0x380] ;  /* 0x0000e000ff097b82 */ /* 0x000ea20000000800 */
[----:B------:R-:W3:Y:S01]  /*68e0*/  LDCU UR4, c[0x0][0x380] ;  /* 0x00007000ff0477ac */ /* 0x000ee20008000800 */
[C---:B------:R-:W-:Y:S01]  /*68f0*/  SHF.L.U64.HI R6, R3.reuse, 0x1, R6 ;  /* 0x0000000103067819 */ /* 0x040fe20000010206 */
[----:B------:R-:W-:Y:S01]  /*6900*/  IMAD.SHL.U32 R3, R3, 0x2, RZ ;  /* 0x0000000203037824 */ /* 0x000fe200078e00ff */
[----:B------:R-:W-:Y:S01]  /*6910*/  PLOP3.LUT P0, PT, P0, PT, PT, 0x8, 0x80 ;  /* 0x000000000080781c */ /* 0x000fe2000070e170 */
[----:B---3--:R-:W-:Y:S01]  /*6920*/  IMAD.U32 R8, RZ, RZ, UR4 ;  /* 0x00000004ff087e24 */ /* 0x008fe2000f8e00ff */
[----:B--2---:R-:W-:-:S04]  /*6930*/  SHF.R.S32.HI R11, RZ, 0x1f, R9 ;  /* 0x0000001fff0b7819 */ /* 0x004fc80000011409 */
[----:B------:R-:W-:-:S04]  /*6940*/  ISETP.GE.U32.AND P2, PT, R3, R8, PT ;  /* 0x000000080300720c */ /* 0x000fc80003f46070 */
[----:B------:R-:W-:-:S13]  /*6950*/  ISETP.GE.AND.EX P2, PT, R6, R11, PT, P2 ;  /* 0x0000000b0600720c */ /* 0x000fda0003f46320 */
[----:B------:R-:W-:Y:S05]  /*6960*/  @!P2 BRA `(.L_x_99) ;  /* 0xffffffd40034a947 */ /* 0x000fea000383ffff */
[----:B------:R-:W-:Y:S05]  /*6970*/  BSYNC.RECONVERGENT B2 ;  /* 0x0000000000027941 */ /* 0x000fea0003800200 */
.L_x_58:
[----:B------:R-:W-:Y:S05]  /*6980*/  @P1 BRA `(.L_x_57) ;  /* 0x0000000800681947 */ /* 0x000fea0003800000 */
[----:B------:R-:W-:-:S13]  /*6990*/  ISETP.NE.AND P0, PT, R8, RZ, PT ;  /* 0x000000ff0800720c */ /* 0x000fda0003f05270 */
[----:B------:R-:W-:Y:S05]  /*69a0*/  @!P0 BREAK.RELIABLE B3 ;  /* 0x0000000000038942 */ /* 0x000fea0003800100 */
[----:B------:R-:W-:Y:S05]  /*69b0*/  @!P0 BRA `(.L_x_100) ;  /* 0x00000008007c8947 */ /* 0x000fea0003800000 */
[----:B------:R-:W-:Y:S01]  /*69c0*/  ISETP.GE.AND P0, PT, R8, 0x1, PT ;  /* 0x000000010800780c */ /* 0x000fe20003f06270 */
[----:B------:R-:W-:-:S12]  /*69d0*/  BSSY.RECONVERGENT B0, `(.L_x_57) ;  /* 0x0000095000007945 */ /* 0x000fd80003800200 */
[----:B------:R-:W-:Y:S05]  /*69e0*/  @!P0 BRA `(.L_x_101) ;  /* 0x00000008004c8947 */ /* 0x000fea0003800000 */
[----:B------:R-:W2:Y:S01]  /*69f0*/  S2UR UR5, SR_CgaCtaId ;  /* 0x00000000000579c3 */ /* 0x000ea20000008800 */
[----:B------:R-:W-:Y:S01]  /*6a00*/  UMOV UR4, 0x400 ;  /* 0x0000040000047882 */ /* 0x000fe20000000000 */
[----:B------:R-:W-:Y:S01]  /*6a10*/  BSSY.RECONVERGENT B1, `(.L_x_102) ;  /* 0x0000046000017945 */ /* 0x000fe20003800200 */
[----:B------:R-:W-:Y:S01]  /*6a20*/  UIADD3 UR4, UPT, UPT, UR4, 0x10, URZ ;  /* 0x0000001004047890 */ /* 0x000fe2000fffe0ff */
[----:B------:R-:W-:Y:S02]  /*6a30*/  IMAD.MOV.U32 R10, RZ, RZ, RZ ;  /* 0x000000ffff0a7224 */ /* 0x000fe400078e00ff */
[----:B------:R-:W-:Y:S02]  /*6a40*/  IMAD.MOV.U32 R0, RZ, RZ, RZ ;  /* 0x000000ffff007224 */ /* 0x000fe400078e00ff */
[----:B------:R-:W-:Y:S02]  /*6a50*/  IMAD.MOV.U32 R6, RZ, RZ, R4 ;  /* 0x000000ffff067224 */ /* 0x000fe400078e0004 */
[----:B------:R-:W-:Y:S01]  /*6a60*/  IMAD.MOV.U32 R7, RZ, RZ, R5 ;  /* 0x000000ffff077224 */ /* 0x000fe200078e0005 */
[----:B--2---:R-:W-:-:S06]  /*6a70*/  ULEA UR4, UR5, UR4, 0x18 ;  /* 0x0000000405047291 */ /* 0x004fcc000f8ec0ff */
[----:B------:R-:W-:-:S07]  /*6a80*/  IMAD.U32 R3, RZ, RZ, UR4 ;  /* 0x00000004ff037e24 */ /* 0x000fce000f8e00ff */
.L_x_103:
[----:B------:R-:W2:Y:S04]  /*6a90*/  LD.E R12, desc[UR36][R6.64] ;  /* 0x00000024060c7980 */ /* 0x000ea8000c101900 */
[----:B------:R-:W2:Y:S04]  /*6aa0*/  LD.E R13, desc[UR36][R6.64+0x4] ;  /* 0x00000424060d7980 */ /* 0x000ea8000c101900 */
[----:B--2---:R2:W-:Y:S04]  /*6ab0*/  STS.64 [R3], R12 ;  /* 0x0000000c03007388 */ /* 0x0045e80000000a00 */
[----:B------:R-:W3:Y:S04]  /*6ac0*/  LD.E R14, desc[UR36][R6.64+0x8] ;  /* 0x00000824060e7980 */ /* 0x000ee8000c101900 */
[----:B------:R-:W3:Y:S04]  /*6ad0*/  LD.E R15, desc[UR36][R6.64+0xc] ;  /* 0x00000c24060f7980 */ /* 0x000ee8000c101900 */
[----:B---3--:R3:W-:Y:S04]  /*6ae0*/  STS.64 [R3+0x8], R14 ;  /* 0x0000080e03007388 */ /* 0x0087e80000000a00 */
[----:B01----:R-:W4:Y:S04]  /*6af0*/  LD.E R20, desc[UR36][R6.64+0x10] ;  /* 0x0000102406147980 */ /* 0x003f28000c101900 */
[----:B------:R-:W4:Y:S04]  /*6b00*/  LD.E R21, desc[UR36][R6.64+0x14] ;  /* 0x0000142406157980 */ /* 0x000f28000c101900 */
[----:B----4-:R0:W-:Y:S04]  /*6b10*/  STS.64 [R3+0x10], R20 ;  /* 0x0000101403007388 */ /* 0x0101e80000000a00 */
[----:B------:R-:W4:Y:S04]  /*6b20*/  LD.E R24, desc[UR36][R6.64+0x18] ;  /* 0x0000182406187980 */ /* 0x000f28000c101900 */
[----:B------:R-:W4:Y:S04]  /*6b30*/  LD.E R25, desc[UR36][R6.64+0x1c] ;  /* 0x00001c2406197980 */ /* 0x000f28000c101900 */
[----:B----4-:R1:W-:Y:S04]  /*6b40*/  STS.64 [R3+0x18], R24 ;  /* 0x0000181803007388 */ /* 0x0103e80000000a00 */
[----:B------:R-:W4:Y:S04]  /*6b50*/  LD.E R26, desc[UR36][R6.64+0x20] ;  /* 0x00002024061a7980 */ /* 0x000f28000c101900 */
[----:B------:R-:W4:Y:S04]  /*6b60*/  LD.E R27, desc[UR36][R6.64+0x24] ;  /* 0x00002424061b7980 */ /* 0x000f28000c101900 */
[----:B----4-:R4:W-:Y:S04]  /*6b70*/  STS.64 [R3+0x20], R26 ;  /* 0x0000201a03007388 */ /* 0x0109e80000000a00 */
[----:B--2---:R-:W2:Y:S04]  /*6b80*/  LD.E R12, desc[UR36][R6.64+0x28] ;  /* 0x00002824060c7980 */ /* 0x004ea8000c101900 */
[----:B------:R-:W2:Y:S04]  /*6b90*/  LD.E R13, desc[UR36][R6.64+0x2c] ;  /* 0x00002c24060d7980 */ /* 0x000ea8000c101900 */
[----:B--2---:R2:W-:Y:S04]  /*6ba0*/  STS.64 [R3+0x28], R12 ;  /* 0x0000280c03007388 */ /* 0x0045e80000000a00 */
[----:B---3--:R-:W3:Y:S04]  /*6bb0*/  LD.E R14, desc[UR36][R6.64+0x30] ;  /* 0x00003024060e7980 */ /* 0x008ee8000c101900 */
[----:B------:R-:W3:Y:S04]  /*6bc0*/  LD.E R15, desc[UR36][R6.64+0x34] ;  /* 0x00003424060f7980 */ /* 0x000ee8000c101900 */
[----:B---3--:R3:W-:Y:S04]  /*6bd0*/  STS.64 [R3+0x30], R14 ;  /* 0x0000300e03007388 */ /* 0x0087e80000000a00 */
[----:B0-----:R-:W5:Y:S04]  /*6be0*/  LD.E R20, desc[UR36][R6.64+0x38] ;  /* 0x0000382406147980 */ /* 0x001f68000c101900 */
[----:B------:R-:W5:Y:S04]  /*6bf0*/  LD.E R21, desc[UR36][R6.64+0x3c] ;  /* 0x00003c2406157980 */ /* 0x000f68000c101900 */
[----:B-----5:R0:W-:Y:S04]  /*6c00*/  STS.64 [R3+0x38], R20 ;  /* 0x0000381403007388 */ /* 0x0201e80000000a00 */
[----:B-1----:R-:W5:Y:S04]  /*6c10*/  LD.E R24, desc[UR36][R6.64+0x40] ;  /* 0x0000402406187980 */ /* 0x002f68000c101900 */
[----:B------:R-:W5:Y:S04]  /*6c20*/  LD.E R25, desc[UR36][R6.64+0x44] ;  /* 0x0000442406197980 */ /* 0x000f68000c101900 */
[----:B-----5:R1:W-:Y:S04]  /*6c30*/  STS.64 [R3+0x40], R24 ;  /* 0x0000401803007388 */ /* 0x0203e80000000a00 */
[----:B----4-:R-:W4:Y:S04]  /*6c40*/  LD.E R26, desc[UR36][R6.64+0x48] ;  /* 0x00004824061a7980 */ /* 0x010f28000c101900 */
        /* <DEDUP_REMOVED lines=10> */
[----:B-----5:R-:W-:Y:S04]  /*6cf0*/  STS.64 [R3+0x60], R20 ;  /* 0x0000601403007388 */ /* 0x020fe80000000a00 */
[----:B-1----:R-:W5:Y:S04]  /*6d00*/  LD.E R24, desc[UR36][R6.64+0x68] ;  /* 0x0000682406187980 */ /* 0x002f68000c101900 */
[----:B------:R-:W5:Y:S04]  /*6d10*/  LD.E R25, desc[UR36][R6.64+0x6c] ;  /* 0x00006c2406197980 */ /* 0x000f68000c101900 */
[----:B-----5:R-:W-:Y:S04]  /*6d20*/  STS.64 [R3+0x68], R24 ;  /* 0x0000681803007388 */ /* 0x020fe80000000a00 */
[----:B----4-:R-:W4:Y:S04]  /*6d30*/  LD.E R26, desc[UR36][R6.64+0x70] ;  /* 0x00007024061a7980 */ /* 0x010f28000c101900 */
[----:B------:R-:W4:Y:S01]  /*6d40*/  LD.E R27, desc[UR36][R6.64+0x74] ;  /* 0x00007424061b7980 */ /* 0x000f22000c101900 */
[----:B------:R-:W-:-:S02]  /*6d50*/  IADD3 R10, P1, PT, R10, 0x10, RZ ;  /* 0x000000100a0a7810 */ /* 0x000fc40007f3e0ff */
[----:B------:R-:W-:-:S03]  /*6d60*/  LOP3.LUT R11, R8, 0x7ffffff0, RZ, 0xc0, !PT ;  /* 0x7ffffff0080b7812 */ /* 0x000fc600078ec0ff */
[----:B------:R-:W-:Y:S01]  /*6d70*/  IMAD.X R0, RZ, RZ, R0, P1 ;  /* 0x000000ffff007224 */ /* 0x000fe200008e0600 */
[----:B------:R-:W-:-:S04]  /*6d80*/  ISETP.NE.U32.AND P0, PT, R10, R11, PT ;  /* 0x0000000b0a00720c */ /* 0x000fc80003f05070 */
[----:B------:R-:W-:Y:S01]  /*6d90*/  ISETP.NE.AND.EX P0, PT, R0, RZ, PT, P0 ;  /* 0x000000ff0000720c */ /* 0x000fe20003f05300 */
[----:B----4-:R0:W-:Y:S04]  /*6da0*/  STS.64 [R3+0x70], R26 ;  /* 0x0000701a03007388 */ /* 0x0101e80000000a00 */
[----:B------:R-:W4:Y:S04]  /*6db0*/  LD.E R28, desc[UR36][R6.64+0x78] ;  /* 0x00007824061c7980 */ /* 0x000f28000c101900 */
[----:B------:R1:W4:Y:S01]  /*6dc0*/  LD.E R29, desc[UR36][R6.64+0x7c] ;  /* 0x00007c24061d7980 */ /* 0x000322000c101900 */
[----:B------:R-:W-:Y:S01]  /*6dd0*/  IADD3 R11, P1, PT, R6, 0x80, RZ ;  /* 0x00000080060b7810 */ /* 0x000fe20007f3e0ff */
[----:B--2---:R-:W-:-:S02]  /*6de0*/  IMAD.MOV.U32 R12, RZ, RZ, R6 ;  /* 0x000000ffff0c7224 */ /* 0x004fc400078e0006 */
[--C-:B------:R-:W-:Y:S02]  /*6df0*/  IMAD.MOV.U32 R13, RZ, RZ, R7.reuse ;  /* 0x000000ffff0d7224 */ /* 0x100fe400078e0007 */
[----:B---3--:R-:W-:Y:S02]  /*6e00*/  IMAD.X R14, RZ, RZ, R7, P1 ;  /* 0x000000ffff0e7224 */ /* 0x008fe400008e0607 */
[----:B0-----:R-:W-:Y:S02]  /*6e10*/  IMAD.MOV.U32 R26, RZ, RZ, R3 ;  /* 0x000000ffff1a7224 */ /* 0x001fe400078e0003 */
[----:B-1----:R-:W-:Y:S02]  /*6e20*/  IMAD.MOV.U32 R6, RZ, RZ, R11 ;  /* 0x000000ffff067224 */ /* 0x002fe400078e000b */
[----:B------:R-:W-:Y:S01]  /*6e30*/  IMAD.MOV.U32 R7, RZ, RZ, R14 ;  /* 0x000000ffff077224 */ /* 0x000fe200078e000e */
[----:B----4-:R0:W-:Y:S02]  /*6e40*/  STS.64 [R3+0x78], R28 ;  /* 0x0000781c03007388 */ /* 0x0101e40000000a00 */
[----:B0-----:R-:W-:Y:S01]  /*6e50*/  VIADD R3, R3, 0x80 ;  /* 0x0000008003037836 */ /* 0x001fe20000000000 */
[----:B------:R-:W-:Y:S06]  /*6e60*/  @P0 BRA `(.L_x_103) ;  /* 0xfffffffc00080947 */ /* 0x000fec000383ffff */
[----:B------:R-:W-:Y:S05]  /*6e70*/  BSYNC.RECONVERGENT B1 ;  /* 0x0000000000017941 */ /* 0x000fea0003800200 */
.L_x_102:
[----:B------:R-:W-:-:S04]  /*6e80*/  LOP3.LUT R0, R9, 0xf, RZ, 0xc0, !PT ;  /* 0x0000000f09007812 */ /* 0x000fc800078ec0ff */
[----:B------:R-:W-:-:S13]  /*6e90*/  ISETP.NE.AND P0, PT, R0, RZ, PT ;  /* 0x000000ff0000720c */ /* 0x000fda0003f05270 */
[----:B------:R-:W-:Y:S05]  /*6ea0*/  @!P0 BRA `(.L_x_101) ;  /* 0x00000004001c8947 */ /* 0x000fea0003800000 */
[----:B------:R-:W-:Y:S01]  /*6eb0*/  VIADD R0, R0, 0xffffffff ;  /* 0xffffffff00007836 */ /* 0x000fe20000000000 */
[----:B------:R-:W-:-:S04]  /*6ec0*/  LOP3.LUT R27, R9, 0x7, RZ, 0xc0, !PT ;  /* 0x00000007091b7812 */ /* 0x000fc800078ec0ff */
[----:B------:R-:W-:Y:S02]  /*6ed0*/  ISETP.GE.U32.AND P0, PT, R0, 0x7, PT ;  /* 0x000000070000780c */ /* 0x000fe40003f06070 */
[----:B------:R-:W-:-:S11]  /*6ee0*/  ISETP.NE.AND P1, PT, R27, RZ, PT ;  /* 0x000000ff1b00720c */ /* 0x000fd60003f25270 */
[----:B------:R-:W-:Y:S05]  /*6ef0*/  @!P0 BRA `(.L_x_104) ;  /* 0x0000000000748947 */ /* 0x000fea0003800000 */
[----:B------:R-:W2:Y:S04]  /*6f00*/  LD.E R6, desc[UR36][R12.64+0x80] ;  /* 0x000080240c067980 */ /* 0x000ea8000c101900 */
[----:B------:R-:W2:Y:S04]  /*6f10*/  LD.E R7, desc[UR36][R12.64+0x84] ;  /* 0x000084240c077980 */ /* 0x000ea8000c101900 */
[----:B--2---:R0:W-:Y:S04]  /*6f20*/  STS.64 [R26+0x80], R6 ;  /* 0x000080061a007388 */ /* 0x0041e80000000a00 */
[----:B------:R-:W2:Y:S04]  /*6f30*/  LD.E R10, desc[UR36][R12.64+0x88] ;  /* 0x000088240c0a7980 */ /* 0x000ea8000c101900 */
[----:B------:R-:W2:Y:S04]  /*6f40*/  LD.E R11, desc[UR36][R12.64+0x8c] ;  /* 0x00008c240c0b7980 */ /* 0x000ea8000c101900 */
[----:B--2---:R1:W-:Y:S04]  /*6f50*/  STS.64 [R26+0x88], R10 ;  /* 0x0000880a1a007388 */ /* 0x0043e80000000a00 */
[----:B------:R-:W2:Y:S04]  /*6f60*/  LD.E R14, desc[UR36][R12.64+0x90] ;  /* 0x000090240c0e7980 */ /* 0x000ea8000c101900 */
[----:B------:R-:W2:Y:S04]  /*6f70*/  LD.E R15, desc[UR36][R12.64+0x94] ;  /* 0x000094240c0f7980 */ /* 0x000ea8000c101900 */
[----:B--2---:R2:W-:Y:S04]  /*6f80*/  STS.64 [R26+0x90], R14 ;  /* 0x0000900e1a007388 */ /* 0x0045e80000000a00 */
[----:B------:R-:W3:Y:S04]  /*6f90*/  LD.E R20, desc[UR36][R12.64+0x98] ;  /* 0x000098240c147980 */ /* 0x000ee8000c101900 */
[----:B------:R-:W3:Y:S04]  /*6fa0*/  LD.E R21, desc[UR36][R12.64+0x9c] ;  /* 0x00009c240c157980 */ /* 0x000ee8000c101900 */
[----:B---3--:R3:W-:Y:S04]  /*6fb0*/  STS.64 [R26+0x98], R20 ;  /* 0x000098141a007388 */ /* 0x0087e80000000a00 */
[----:B------:R-:W4:Y:S04]  /*6fc0*/  LD.E R24, desc[UR36][R12.64+0xa0] ;  /* 0x0000a0240c187980 */ /* 0x000f28000c101900 */
[----:B------:R-:W4:Y:S04]  /*6fd0*/  LD.E R25, desc[UR36][R12.64+0xa4] ;  /* 0x0000a4240c197980 */ /* 0x000f28000c101900 */
[----:B----4-:R-:W-:Y:S04]  /*6fe0*/  STS.64 [R26+0xa0], R24 ;  /* 0x0000a0181a007388 */ /* 0x010fe80000000a00 */
[----:B0-----:R-:W4:Y:S04]  /*6ff0*/  LD.E R6, desc[UR36][R12.64+0xa8] ;  /* 0x0000a8240c067980 */ /* 0x001f28000c101900 */
[----:B------:R-:W4:Y:S04]  /*7000*/  LD.E R7, desc[UR36][R12.64+0xac] ;  /* 0x0000ac240c077980 */ /* 0x000f28000c101900 */
[----:B----4-:R0:W-:Y:S04]  /*7010*/  STS.64 [R26+0xa8], R6 ;  /* 0x0000a8061a007388 */ /* 0x0101e80000000a00 */
[----:B-1----:R-:W4:Y:S04]  /*7020*/  LD.E R10, desc[UR36][R12.64+0xb0] ;  /* 0x0000b0240c0a7980 */ /* 0x002f28000c101900 */
[----:B------:R-:W4:Y:S04]  /*7030*/  LD.E R11, desc[UR36][R12.64+0xb4] ;  /* 0x0000b4240c0b7980 */ /* 0x000f28000c101900 */
[----:B----4-:R1:W-:Y:S04]  /*7040*/  STS.64 [R26+0xb0], R10 ;  /* 0x0000b00a1a007388 */ /* 0x0103e80000000a00 */
[----:B--2---:R-:W2:Y:S04]  /*7050*/  LD.E R14, desc[UR36][R12.64+0xb8] ;  /* 0x0000b8240c0e7980 */ /* 0x004ea8000c101900 */
[----:B------:R-:W2:Y:S01]  /*7060*/  LD.E R15, desc[UR36][R12.64+0xbc] ;  /* 0x0000bc240c0f7980 */ /* 0x000ea2000c101900 */
[----:B------:R-:W-:Y:S01]  /*7070*/  IADD3 R0, P0, PT, R12, 0xc0, RZ ;  /* 0x000000c00c007810 */ /* 0x000fe20007f1e0ff */
[----:B------:R-:W-:-:S04]  /*7080*/  VIADD R3, R26, 0xc0 ;  /* 0x000000c01a037836 */ /* 0x000fc80000000000 */
[----:B---3--:R-:W-:Y:S02]  /*7090*/  IMAD.X R21, RZ, RZ, R13, P0 ;  /* 0x000000ffff157224 */ /* 0x008fe400000e060d */
[----:B0-----:R-:W-:Y:S02]  /*70a0*/  IMAD.MOV.U32 R6, RZ, RZ, R0 ;  /* 0x000000ffff067224 */ /* 0x001fe400078e0000 */
[----:B------:R-:W-:Y:S01]  /*70b0*/  IMAD.MOV.U32 R7, RZ, RZ, R21 ;  /* 0x000000ffff077224 */ /* 0x000fe200078e0015 */
[----:B--2---:R1:W-:Y:S06]  /*70c0*/  STS.64 [R26+0xb8], R14 ;  /* 0x0000b80e1a007388 */ /* 0x0043ec0000000a00 */
.L_x_104:
[----:B------:R-:W-:Y:S05]  /*70d0*/  @!P1 BRA `(.L_x_101) ;  /* 0x0000000000909947 */ /* 0x000fea0003800000 */
[----:B------:R-:W-:Y:S01]  /*70e0*/  VIADD R0, R27, 0xffffffff ;  /* 0xffffffff1b007836 */ /* 0x000fe20000000000 */
[----:B------:R-:W-:-:S04]  /*70f0*/  LOP3.LUT R24, R9, 0x3, RZ, 0xc0, !PT ;  /* 0x0000000309187812 */ /* 0x000fc800078ec0ff */
[----:B------:R-:W-:Y:S02]  /*7100*/  ISETP.GE.U32.AND P0, PT, R0, 0x3, PT ;  /* 0x000000030000780c */ /* 0x000fe40003f06070 */
[----:B------:R-:W-:-:S11]  /*7110*/  ISETP.NE.AND P1, PT, R24, RZ, PT ;  /* 0x000000ff1800720c */ /* 0x000fd60003f25270 */
[----:B------:R-:W-:Y:S05]  /*7120*/  @!P0 BRA `(.L_x_105) ;  /* 0x0000000000448947 */ /* 0x000fea0003800000 */
[----:B-1----:R-:W2:Y:S04]  /*7130*/  LD.E R10, desc[UR36][R6.64] ;  /* 0x00000024060a7980 */ /* 0x002ea8000c101900 */
[----:B------:R-:W2:Y:S04]  /*7140*/  LD.E R11, desc[UR36][R6.64+0x4] ;  /* 0x00000424060b7980 */ /* 0x000ea8000c101900 */
[----:B--2---:R-:W-:Y:S04]  /*7150*/  STS.64 [R3], R10 ;  /* 0x0000000a03007388 */ /* 0x004fe80000000a00 */
[----:B------:R-:W2:Y:S04]  /*7160*/  LD.E R12, desc[UR36][R6.64+0x8] ;  /* 0x00000824060c7980 */ /* 0x000ea8000c101900 */
[----:B------:R-:W2:Y:S04]  /*7170*/  LD.E R13, desc[UR36][R6.64+0xc] ;  /* 0x00000c24060d7980 */ /* 0x000ea8000c101900 */
[----:B--2---:R-:W-:Y:S04]  /*7180*/  STS.64 [R3+0x8], R12 ;  /* 0x0000080c03007388 */ /* 0x004fe80000000a00 */
[----:B------:R-:W2:Y:S04]  /*7190*/  LD.E R14, desc[UR36][R6.64+0x10] ;  /* 0x00001024060e7980 */ /* 0x000ea8000c101900 */
[----:B------:R-:W2:Y:S01]  /*71a0*/  LD.E R15, desc[UR36][R6.64+0x14] ;  /* 0x00001424060f7980 */ /* 0x000ea2000c101900 */
[----:B------:R-:W-:-:S03]  /*71b0*/  IADD3 R0, P0, PT, R6, 0x20, RZ ;  /* 0x0000002006007810 */ /* 0x000fc60007f1e0ff */
[----:B--2---:R-:W-:Y:S04]  /*71c0*/  STS.64 [R3+0x10], R14 ;  /* 0x0000100e03007388 */ /* 0x004fe80000000a00 */
[----:B------:R-:W2:Y:S04]  /*71d0*/  LD.E R20, desc[UR36][R6.64+0x18] ;  /* 0x0000182406147980 */ /* 0x000ea8000c101900 */
[----:B------:R0:W2:Y:S01]  /*71e0*/  LD.E R21, desc[UR36][R6.64+0x1c] ;  /* 0x00001c2406157980 */ /* 0x0000a2000c101900 */
[----:B------:R-:W-:Y:S02]  /*71f0*/  IMAD.X R9, RZ, RZ, R7, P0 ;  /* 0x000000ffff097224 */ /* 0x000fe400000e0607 */
[----:B0-----:R-:W-:-:S02]  /*7200*/  IMAD.MOV.U32 R6, RZ, RZ, R0 ;  /* 0x000000ffff067224 */ /* 0x001fc400078e0000 */
[----:B------:R-:W-:Y:S01]  /*7210*/  IMAD.MOV.U32 R7, RZ, RZ, R9 ;  /* 0x000000ffff077224 */ /* 0x000fe200078e0009 */
[----:B--2---:R0:W-:Y:S02]  /*7220*/  STS.64 [R3+0x18], R20 ;  /* 0x0000181403007388 */ /* 0x0041e40000000a00 */
[----:B0-----:R-:W-:-:S07]  /*7230*/  VIADD R3, R3, 0x20 ;  /* 0x0000002003037836 */ /* 0x001fce0000000000 */
.L_x_105:
[----:B------:R-:W-:Y:S05]  /*7240*/  @!P1 BRA `(.L_x_101) ;  /* 0x0000000000349947 */ /* 0x000fea0003800000 */
[----:B-1----:R-:W2:Y:S04]  /*7250*/  LD.E R10, desc[UR36][R6.64] ;  /* 0x00000024060a7980 */ /* 0x002ea8000c101900 */
[----:B------:R-:W2:Y:S01]  /*7260*/  LD.E R11, desc[UR36][R6.64+0x4] ;  /* 0x00000424060b7980 */ /* 0x000ea2000c101900 */
[----:B------:R-:W-:-:S03]  /*7270*/  ISETP.NE.AND P0, PT, R24, 0x1, PT ;  /* 0x000000011800780c */ /* 0x000fc60003f05270 */
[----:B--2---:R2:W-:Y:S10]  /*7280*/  STS.64 [R3], R10 ;  /* 0x0000000a03007388 */ /* 0x0045f40000000a00 */
[----:B------:R-:W-:Y:S05]  /*7290*/  @!P0 BRA `(.L_x_101) ;  /* 0x0000000000208947 */ /* 0x000fea0003800000 */
[----:B--2---:R-:W2:Y:S04]  /*72a0*/  LD.E R10, desc[UR36][R6.64+0x8] ;  /* 0x00000824060a7980 */ /* 0x004ea8000c101900 */
[----:B------:R-:W2:Y:S01]  /*72b0*/  LD.E R11, desc[UR36][R6.64+0xc] ;  /* 0x00000c24060b7980 */ /* 0x000ea2000c101900 */
[----:B------:R-:W-:-:S03]  /*72c0*/  ISETP.NE.AND P0, PT, R24, 0x2, PT ;  /* 0x000000021800780c */ /* 0x000fc60003f05270 */
[----:B--2---:R3:W-:Y:S10]  /*72d0*/  STS.64 [R3+0x8], R10 ;  /* 0x0000080a03007388 */ /* 0x0047f40000000a00 */
[----:B------:R-:W-:Y:S05]  /*72e0*/  @!P0 BRA `(.L_x_101) ;  /* 0x00000000000c8947 */ /* 0x000fea0003800000 */
[----:B---3--:R-:W2:Y:S04]  /*72f0*/  LD.E R10, desc[UR36][R6.64+0x10] ;  /* 0x00001024060a7980 */ /* 0x008ea8000c101900 */
[----:B------:R-:W2:Y:S04]  /*7300*/  LD.E R11, desc[UR36][R6.64+0x14] ;  /* 0x00001424060b7980 */ /* 0x000ea8000c101900 */
[----:B--2---:R4:W-:Y:S02]  /*7310*/  STS.64 [R3+0x10], R10 ;  /* 0x0000100a03007388 */ /* 0x0049e40000000a00 */
.L_x_101:
[----:B------:R-:W-:Y:S05]  /*7320*/  BSYNC.RECONVERGENT B0 ;  /* 0x0000000000007941 */ /* 0x000fea0003800200 */
.L_x_57:
[----:B------:R-:W-:-:S13]  /*7330*/  ISETP.NE.AND P0, PT, R8, RZ, PT ;  /* 0x000000ff0800720c */ /* 0x000fda0003f05270 */
[----:B------:R-:W-:Y:S05]  /*7340*/  @!P0 BREAK.RELIABLE B3 ;  /* 0x0000000000038942 */ /* 0x000fea0003800100 */
[----:B------:R-:W-:Y:S05]  /*7350*/  @!P0 BRA `(.L_x_100) ;  /* 0x0000000000148947 */ /* 0x000fea0003800000 */
[----:B------:R-:W-:Y:S05]  /*7360*/  BSYNC.RELIABLE B3 ;  /* 0x0000000000037941 */ /* 0x000fea0003800100 */
.L_x_56:
[----:B------:R-:W-:-:S04]  /*7370*/  MOV R0, 0x1c8 ;  /* 0x000001c800007802 */ /* 0x000fc80000000f00 */
[----:B0-----:R0:W0:Y:S03]  /*7380*/  LDC.64 R6, c[0x4][R0] ;  /* 0x0100000000067b82 */ /* 0x0010260000000a00 */
[----:B-1----:R-:W-:-:S07]  /*7390*/  LEPC R20, `(.L_x_100) ;  /* 0x000000001014794e */ /* 0x002fce0000000000 */
[----:B0-234-:R-:W-:Y:S05]  /*73a0*/  CALL.ABS.NOINC R6 ;  /* 0x0000000006007343 */ /* 0x01dfea0003c00000 */
.L_x_100:
[----:B------:R-:W-:Y:S05]  /*73b0*/  BSYNC.RECONVERGENT B6 ;  /* 0x0000000000067941 */ /* 0x000fea0003800200 */
.L_x_55:
[----:B------:R-:W5:Y:S01]  /*73c0*/  S2UR UR5, SR_CgaCtaId ;  /* 0x00000000000579c3 */ /* 0x000f620000008800 */
[----:B------:R-:W-:Y:S02]  /*73d0*/  UMOV UR4, 0x400 ;  /* 0x0000040000047882 */ /* 0x000fe40000000000 */
[----:B-----5:R-:W-:-:S09]  /*73e0*/  ULEA UR4, UR5, UR4, 0x18 ;  /* 0x0000000405047291 */ /* 0x020fd2000f8ec0ff */
[----:B--234-:R-:W2:Y:S02]  /*73f0*/  LDS R3, [UR4+0x10] ;  /* 0x00001004ff037984 */ /* 0x01cea40008000800 */
[----:B------:R-:W3:Y:S02]  /*7400*/  LDCU.64 UR4, c[0x0][0x388] ;  /* 0x00007100ff0477ac */ /* 0x000ee40008000a00 */
[----:B---3--:R-:W-:-:S06]  /*7410*/  UIMAD.WIDE.U32 UR4, UR38, 0x4, UR4 ;  /* 0x00000004260478a5 */ /* 0x008fcc000f8e0004 */
[----:B------:R-:W-:Y:S02]  /*7420*/  IMAD.U32 R4, RZ, RZ, UR4 ;  /* 0x00000004ff047e24 */ /* 0x000fe4000f8e00ff */
[----:B------:R-:W-:-:S05]  /*7430*/  IMAD.U32 R5, RZ, RZ, UR5 ;  /* 0x00000005ff057e24 */ /* 0x000fca000f8e00ff */
[----:B--2---:R4:W-:Y:S02]  /*7440*/  STG.E desc[UR36][R4.64], R3 ;  /* 0x0000000304007986 */ /* 0x0049e4000c101924 */
.L_x_29:
[----:B------:R-:W5:Y:S02]  /*7450*/  LDCU UR4, c[0x0][0x380] ;  /* 0x00007000ff0477ac */ /* 0x000f640008000800 */
[----:B-----5:R-:W-:Y:S01]  /*7460*/  ISETP.GE.AND P0, PT, R2, UR4, PT ;  /* 0x0000000402007c0c */ /* 0x020fe2000bf06270 */
[----:B------:R-:W-:Y:S05]  /*7470*/  WARPSYNC.ALL ;  /* 0x0000000000007948 */ /* 0x000fea0003800000 */
[----:B------:R-:W-:Y:S01]  /*7480*/  BSSY.RECONVERGENT B0, `(.L_x_106) ;  /* 0x00000a4000007945 */ /* 0x000fe20003800200 */
[----:B------:R-:W-:Y:S06]  /*7490*/  BAR.SYNC.DEFER_BLOCKING 0x0 ;  /* 0x0000000000007b1d */ /* 0x000fec0000010000 */
[----:B------:R-:W-:Y:S05]  /*74a0*/  @P0 BRA `(.L_x_107) ;  /* 0x0000000800840947 */ /* 0x000fea0003800000 */
[----:B0-----:R0:W5:Y:S04]  /*74b0*/  LDL.64 R12, [R1+0x8] ;  /* 0x00000800010c7983 */ /* 0x0011680000100a00 */
[----:B-123--:R0:W5:Y:S04]  /*74c0*/  LDL.64 R6, [R1+0x10] ;  /* 0x0000100001067983 */ /* 0x00e1680000100a00 */
[----:B----4-:R0:W5:Y:S01]  /*74d0*/  LDL.64 R4, [R1+0x18] ;  /* 0x0000180001047983 */ /* 0x0101620000100a00 */
[----:B------:R-:W1:Y:S01]  /*74e0*/  S2UR UR5, SR_CgaCtaId ;  /* 0x00000000000579c3 */ /* 0x000e620000008800 */
[----:B------:R-:W-:Y:S01]  /*74f0*/  UMOV UR4, 0x400 ;  /* 0x0000040000047882 */ /* 0x000fe20000000000 */
[----:B------:R-:W-:Y:S01]  /*7500*/  BSSY.RECONVERGENT B1, `(.L_x_108) ;  /* 0x0000095000017945 */ /* 0x000fe20003800200 */
[----:B------:R-:W-:Y:S01]  /*7510*/  IMAD.MOV.U32 R0, RZ, RZ, R2 ;  /* 0x000000ffff007224 */ /* 0x000fe200078e0002 */
[----:B-1----:R-:W-:-:S09]  /*7520*/  ULEA UR4, UR5, UR4, 0x18 ;  /* 0x0000000405047291 */ /* 0x002fd2000f8ec0ff */
[----:B0-----:R-:W1:Y:S03]  /*7530*/  LDS R3, [UR4] ;  /* 0x00000004ff037984 */ /* 0x001e660008000800 */
.L_x_122:
[----:B------:R-:W0:Y:S01]  /*7540*/  LDCU UR4, c[0x0][0x380] ;  /* 0x00007000ff0477ac */ /* 0x000e220008000800 */
[----:B------:R-:W-:Y:S01]  /*7550*/  VIADD R0, R0, UR41 ;  /* 0x0000002900007c36 */ /* 0x000fe20008000000 */
[----:B------:R-:W-:Y:S01]  /*7560*/  BSSY.RECONVERGENT B2, `(.L_x_109) ;  /* 0x000004f000027945 */ /* 0x000fe20003800200 */
[----:B0-----:R-:W-:-:S03]  /*7570*/  UISETP.GE.AND UP0, UPT, UR4, 0x1, UPT ;  /* 0x000000010400788c */ /* 0x001fc6000bf06270 */
[----:B------:R-:W-:-:S06]  /*7580*/  ISETP.GE.AND P1, PT, R0, UR4, PT ;  /* 0x0000000400007c0c */ /* 0x000fcc000bf26270 */
[----:B------:R-:W-:Y:S07]  /*7590*/  BRA.U !UP0, `(.L_x_110) ;  /* 0x0000000108fc7547 */ /* 0x000fee000b800000 */
[----:B-----5:R-:W-:Y:S01]  /*75a0*/  SHF.R.U32.HI R8, RZ, 0x2, R13 ;  /* 0x00000002ff087819 */ /* 0x020fe2000001160d */
[----:B------:R-:W0:Y:S01]  /*75b0*/  S2R R15, SR_CgaCtaId ;  /* 0x00000000000f7919 */ /* 0x000e220000008800 */
[----:B------:R-:W-:Y:S01]  /*75c0*/  IMAD.SHL.U32 R9, R5, 0x10, RZ ;  /* 0x0000001005097824 */ /* 0x000fe200078e00ff */
[----:B------:R-:W-:Y:S01]  /*75d0*/  BSSY.RECONVERGENT B3, `(.L_x_111) ;  /* 0x000001b000037945 */ /* 0x000fe20003800200 */
[----:B------:R-:W-:Y:S01]  /*75e0*/  LOP3.LUT R8, R8, R13, RZ, 0x3c, !PT ;  /* 0x0000000d08087212 */ /* 0x000fe200078e3cff */
[----:B------:R-:W-:-:S04]  /*75f0*/  IMAD.MOV.U32 R11, RZ, RZ, 0x2f800000 ;  /* 0x2f800000ff0b7424 */ /* 0x000fc800078e00ff */
[----:B------:R-:W-:-:S05]  /*7600*/  IMAD.SHL.U32 R10, R8, 0x2, RZ ;  /* 0x00000002080a7824 */ /* 0x000fca00078e00ff */
[----:B------:R-:W-:-:S04]  /*7610*/  LOP3.LUT R10, R8, R10, R9, 0x96, !PT ;  /* 0x0000000a080a7212 */ /* 0x000fc800078e9609 */
[----:B------:R-:W-:Y:S02]  /*7620*/  LOP3.LUT R9, R10, R5, RZ, 0x3c, !PT ;  /* 0x000000050a097212 */ /* 0x000fe400078e3cff */
[----:B------:R-:W-:Y:S02]  /*7630*/  MOV R10, 0x400 ;  /* 0x00000400000a7802 */ /* 0x000fe40000000f00 */
[----:B------:R-:W-:-:S03]  /*7640*/  IADD3 R8, PT, PT, R12, 0x587c5, R9 ;  /* 0x000587c50c087810 */ /* 0x000fc60007ffe009 */
[----:B------:R-:W-:Y:S01]  /*7650*/  VIADD R10, R10, 0x10 ;  /* 0x000000100a0a7836 */ /* 0x000fe20000000000 */
[----:B------:R-:W-:-:S05]  /*7660*/  I2FP.F32.U32 R8, R8 ;  /* 0x0000000800087245 */ /* 0x000fca0000201000 */
[----:B------:R-:W-:Y:S01]  /*7670*/  FFMA R8, R8, R11, 1.1641532182693481445e-10 ;  /* 0x2f00000008087423 */ /* 0x000fe2000000000b */
[----:B0-----:R-:W-:Y:S02]  /*7680*/  LEA R20, R15, R10, 0x18 ;  /* 0x0000000a0f147211 */ /* 0x001fe400078ec0ff */
[----:B------:R-:W-:Y:S01]  /*7690*/  CS2R R10, SRZ ;  /* 0x00000000000a7805 */ /* 0x000fe2000001ff00 */
[----:B-1----:R-:W-:-:S07]  /*76a0*/  FMUL R8, R3, R8 ;  /* 0x0000000803087220 */ /* 0x002fce0000400000 */
.L_x_113:
[----:B------:R-:W-:-:S05]  /*76b0*/  IMAD R13, R10, 0x8, R20 ;  /* 0x000000080a0d7824 */ /* 0x000fca00078e0214 */
[----:B------:R-:W0:Y:S02]  /*76c0*/  LDS.64 R14, [R13] ;  /* 0x000000000d0e7984 */ /* 0x000e240000000a00 */
[----:B0-----:R-:W-:-:S05]  /*76d0*/  FADD R11, R14, R11 ;  /* 0x0000000b0e0b7221 */ /* 0x001fca0000000000 */
[----:B------:R-:W-:-:S13]  /*76e0*/  FSETP.GEU.AND P0, PT, R8, R11, PT ;  /* 0x0000000b0800720b */ /* 0x000fda0003f0e000 */
[----:B------:R-:W-:Y:S05]  /*76f0*/  @!P0 BRA `(.L_x_112) ;  /* 0x0000000000188947 */ /* 0x000fea0003800000 */
[----:B------:R-:W0:Y:S01]  /*7700*/  LDCU UR4, c[0x0][0x380] ;  /* 0x00007000ff0477ac */ /* 0x000e220008000800 */
[----:B------:R-:W-:-:S05]  /*7710*/  VIADD R10, R10, 0x1 ;  /* 0x000000010a0a7836 */ /* 0x000fca0000000000 */
[----:B0-----:R-:W-:-:S13]  /*7720*/  ISETP.NE.AND P0, PT, R10, UR4, PT ;  /* 0x000000040a007c0c */ /* 0x001fda000bf05270 */
[----:B------:R-:W-:Y:S05]  /*7730*/  @P0 BRA `(.L_x_113) ;  /* 0xfffffffc00dc0947 */ /* 0x000fea000383ffff */
[----:B------:R-:W-:Y:S01]  /*7740*/  IMAD.MOV.U32 R10, RZ, RZ, -0x1 ;  /* 0xffffffffff0a7424 */ /* 0x000fe200078e00ff */
[----:B------:R-:W-:Y:S06]  /*7750*/  BRA `(.L_x_114) ;  /* 0x0000000000087947 */ /* 0x000fec0003800000 */
.L_x_112:
[----:B------:R-:W-:Y:S01]  /*7760*/  FADD R3, R3, -R14 ;  /* 0x8000000e03037221 */ /* 0x000fe20000000000 */
[----:B------:R-:W-:-:S07]  /*7770*/  IMAD.MOV.U32 R22, RZ, RZ, R15 ;  /* 0x000000ffff167224 */ /* 0x000fce00078e000f */
.L_x_114:
[----:B------:R-:W-:Y:S05]  /*7780*/  BSYNC.RECONVERGENT B3 ;  /* 0x0000000000037941 */ /* 0x000fea0003800200 */
.L_x_111:
[----:B------:R-:W-:Y:S01]  /*7790*/  SHF.R.U32.HI R11, RZ, 0x2, R6 ;  /* 0x00000002ff0b7819 */ /* 0x000fe20000011606 */
[----:B------:R-:W-:-:S03]  /*77a0*/  IMAD.MOV.U32 R15, RZ, RZ, RZ ;  /* 0x000000ffff0f7224 */ /* 0x000fc600078e00ff */
[----:B------:R-:W-:Y:S01]  /*77b0*/  LOP3.LUT R11, R11, R6, RZ, 0x3c, !PT ;  /* 0x000000060b0b7212 */ /* 0x000fe200078e3cff */
[----:B------:R-:W-:-:S04]  /*77c0*/  IMAD.SHL.U32 R6, R9, 0x10, RZ ;  /* 0x0000001009067824 */ /* 0x000fc800078e00ff */
[----:B------:R-:W-:-:S05]  /*77d0*/  IMAD.SHL.U32 R8, R11, 0x2, RZ ;  /* 0x000000020b087824 */ /* 0x000fca00078e00ff */
[----:B------:R-:W-:Y:S01]  /*77e0*/  LOP3.LUT R6, R11, R8, R6, 0x96, !PT ;  /* 0x000000080b067212 */ /* 0x000fe200078e9606 */
[----:B------:R-:W-:-:S03]  /*77f0*/  IMAD.MOV.U32 R11, RZ, RZ, 0x2f800000 ;  /* 0x2f800000ff0b7424 */ /* 0x000fc600078e00ff */
[----:B------:R-:W-:-:S04]  /*7800*/  LOP3.LUT R13, R6, R9, RZ, 0x3c, !PT ;  /* 0x00000009060d7212 */ /* 0x000fc800078e3cff */
[----:B------:R-:W-:-:S04]  /*7810*/  IADD3 R6, PT, PT, R12, 0xb0f8a, R13 ;  /* 0x000b0f8a0c067810 */ /* 0x000fc80007ffe00d */
[----:B------:R-:W-:-:S05]  /*7820*/  I2FP.F32.U32 R6, R6 ;  /* 0x0000000600067245 */ /* 0x000fca0000201000 */
[----:B------:R-:W-:Y:S01]  /*7830*/  FFMA R6, R6, R11, 1.1641532182693481445e-10 ;  /* 0x2f00000006067423 */ /* 0x000fe2000000000b */
[----:B------:R-:W-:-:S03]  /*7840*/  IMAD.MOV.U32 R11, RZ, RZ, RZ ;  /* 0x000000ffff0b7224 */ /* 0x000fc600078e00ff */
[----:B------:R-:W-:-:S07]  /*7850*/  FMUL R6, R3, R6 ;  /* 0x0000000603067220 */ /* 0x000fce0000400000 */
.L_x_119:
[----:B------:R-:W-:Y:S01]  /*7860*/  ISETP.NE.AND P0, PT, R15, R10, PT ;  /* 0x0000000a0f00720c */ /* 0x000fe20003f05270 */
[----:B------:R-:W-:-:S12]  /*7870*/  BSSY.RELIABLE B3, `(.L_x_115) ;  /* 0x000000d000037945 */ /* 0x000fd80003800100 */
[----:B------:R-:W-:Y:S05]  /*7880*/  @!P0 BRA `(.L_x_116) ;  /* 0x0000000000188947 */ /* 0x000fea0003800000 */
[----:B------:R-:W-:-:S05]  /*7890*/  IMAD R8, R15, 0x8, R20 ;  /* 0x000000080f087824 */ /* 0x000fca00078e0214 */
[----:B------:R-:W0:Y:S02]  /*78a0*/  LDS.64 R16, [R8] ;  /* 0x0000000008107984 */ /* 0x000e240000000a00 */
[----:B0-----:R-:W-:-:S05]  /*78b0*/  FADD R11, R11, R16 ;  /* 0x000000100b0b7221 */ /* 0x001fca0000000000 */
[----:B------:R-:W-:-:S13]  /*78c0*/  FSETP.GEU.AND P0, PT, R6, R11, PT ;  /* 0x0000000b0600720b */ /* 0x000fda0003f0e000 */
[----:B------:R-:W-:Y:S05]  /*78d0*/  @!P0 BREAK.RELIABLE B3 ;  /* 0x0000000000038942 */ /* 0x000fea0003800100 */
[----:B------:R-:W-:Y:S05]  /*78e0*/  @!P0 BRA `(.L_x_117) ;  /* 0x00000000001c8947 */ /* 0x000fea0003800000 */
.L_x_116:
[----:B------:R-:W0:Y:S01]  /*78f0*/  LDCU UR4, c[0x0][0x380] ;  /* 0x00007000ff0477ac */ /* 0x000e220008000800 */
[----:B------:R-:W-:-:S05]  /*7900*/  VIADD R15, R15, 0x1 ;  /* 0x000000010f0f7836 */ /* 0x000fca0000000000 */
[----:B0-----:R-:W-:-:S13]  /*7910*/  ISETP.NE.AND P0, PT, R15, UR4, PT ;  /* 0x000000040f007c0c */ /* 0x001fda000bf05270 */
[----:B------:R-:W-:Y:S05]  /*7920*/  @!P0 BREAK.RELIABLE B3 ;  /* 0x0000000000038942 */ /* 0x000fea0003800100 */
[----:B------:R-:W-:Y:S05]  /*7930*/  @!P0 BRA `(.L_x_118) ;  /* 0x0000000000448947 */ /* 0x000fea0003800000 */
[----:B------:R-:W-:Y:S05]  /*7940*/  BSYNC.RELIABLE B3 ;  /* 0x0000000000037941 */ /* 0x000fea0003800100 */
.L_x_115:
[----:B------:R-:W-:Y:S05]  /*7950*/  BRA `(.L_x_119) ;  /* 0xfffffffc00c07947 */ /* 0x000fea000383ffff */
.L_x_117:
[----:B------:R-:W-:Y:S01]  /*7960*/  FADD R3, R3, -R16 ;  /* 0x8000001003037221 */ /* 0x000fe20000000000 */
[----:B------:R-:W-:Y:S01]  /*7970*/  IMAD.MOV.U32 R23, RZ, RZ, R17 ;  /* 0x000000ffff177224 */ /* 0x000fe200078e0011 */
[----:B------:R-:W-:Y:S06]  /*7980*/  BRA `(.L_x_118) ;  /* 0x0000000000307947 */ /* 0x000fec0003800000 */
.L_x_110:
[----:B-----5:R-:W-:Y:S01]  /*7990*/  SHF.R.U32.HI R8, RZ, 0x2, R13 ;  /* 0x00000002ff087819 */ /* 0x020fe2000001160d */
[----:B------:R-:W-:Y:S01]  /*79a0*/  IMAD.SHL.U32 R9, R5, 0x10, RZ ;  /* 0x0000001005097824 */ /* 0x000fe200078e00ff */
[----:B------:R-:W-:Y:S02]  /*79b0*/  SHF.R.U32.HI R11, RZ, 0x2, R6 ;  /* 0x00000002ff0b7819 */ /* 0x000fe40000011606 */
[----:B------:R-:W-:Y:S02]  /*79c0*/  LOP3.LUT R8, R8, R13, RZ, 0x3c, !PT ;  /* 0x0000000d08087212 */ /* 0x000fe400078e3cff */
[----:B------:R-:W-:-:S03]  /*79d0*/  LOP3.LUT R11, R11, R6, RZ, 0x3c, !PT ;  /* 0x000000060b0b7212 */ /* 0x000fc600078e3cff */
[----:B------:R-:W-:-:S05]  /*79e0*/  IMAD.SHL.U32 R10, R8, 0x2, RZ ;  /* 0x00000002080a7824 */ /* 0x000fca00078e00ff */
[----:B------:R-:W-:Y:S01]  /*79f0*/  LOP3.LUT R10, R8, R10, R9, 0x96, !PT ;  /* 0x0000000a080a7212 */ /* 0x000fe200078e9609 */
[----:B------:R-:W-:-:S03]  /*7a00*/  IMAD.SHL.U32 R8, R11, 0x2, RZ ;  /* 0x000000020b087824 */ /* 0x000fc600078e00ff */
[----:B------:R-:W-:-:S05]  /*7a10*/  LOP3.LUT R9, R10, R5, RZ, 0x3c, !PT ;  /* 0x000000050a097212 */ /* 0x000fca00078e3cff */
[----:B------:R-:W-:-:S05]  /*7a20*/  IMAD.SHL.U32 R6, R9, 0x10, RZ ;  /* 0x0000001009067824 */ /* 0x000fca00078e00ff */
[----:B------:R-:W-:-:S04]  /*7a30*/  LOP3.LUT R6, R11, R8, R6, 0x96, !PT ;  /* 0x000000080b067212 */ /* 0x000fc800078e9606 */
[----:B------:R-:W-:-:S07]  /*7a40*/  LOP3.LUT R13, R6, R9, RZ, 0x3c, !PT ;  /* 0x00000009060d7212 */ /* 0x000fce00078e3cff */
.L_x_118:
[----:B------:R-:W-:Y:S05]  /*7a50*/  BSYNC.RECONVERGENT B2 ;  /* 0x0000000000027941 */ /* 0x000fea0003800200 */
.L_x_109:
[----:B------:R-:W-:Y:S01]  /*7a60*/  SHF.R.U32.HI R6, RZ, 0x2, R7 ;  /* 0x00000002ff067819 */ /* 0x000fe20000011607 */
[----:B------:R-:W-:Y:S01]  /*7a70*/  UMOV UR4, 0x9999999a ;  /* 0x9999999a00047882 */ /* 0x000fe20000000000 */
[----:B------:R-:W-:Y:S01]  /*7a80*/  SHF.R.U32.HI R11, RZ, 0x2, R4 ;  /* 0x00000002ff0b7819 */ /* 0x000fe20000011604 */
[----:B------:R-:W-:Y:S01]  /*7a90*/  UMOV UR5, 0x3fa99999 ;  /* 0x3fa9999900057882 */ /* 0x000fe20000000000 */
[----:B------:R-:W-:Y:S01]  /*7aa0*/  LOP3.LUT R6, R6, R7, RZ, 0x3c, !PT ;  /* 0x0000000706067212 */ /* 0x000fe200078e3cff */
[----:B------:R-:W-:Y:S01]  /*7ab0*/  IMAD.SHL.U32 R7, R13, 0x10, RZ ;  /* 0x000000100d077824 */ /* 0x000fe200078e00ff */
[----:B------:R-:W-:Y:S01]  /*7ac0*/  LOP3.LUT R11, R11, R4, RZ, 0x3c, !PT ;  /* 0x000000040b0b7212 */ /* 0x000fe200078e3cff */
[----:B------:R-:W-:Y:S02]  /*7ad0*/  BSSY.RECONVERGENT B2, `(.L_x_120) ;  /* 0x0000033000027945 */ /* 0x000fe40003800200 */
[----:B------:R-:W-:-:S05]  /*7ae0*/  IMAD.SHL.U32 R8, R6, 0x2, RZ ;  /* 0x0000000206087824 */ /* 0x000fca00078e00ff */
[----:B------:R-:W-:Y:S01]  /*7af0*/  LOP3.LUT R8, R6, R8, R7, 0x96, !PT ;  /* 0x0000000806087212 */ /* 0x000fe200078e9607 */
[----:B------:R-:W-:-:S03]  /*7b00*/  IMAD.SHL.U32 R6, R11, 0x2, RZ ;  /* 0x000000020b067824 */ /* 0x000fc600078e00ff */
[----:B------:R-:W-:Y:S01]  /*7b10*/  LOP3.LUT R15, R8, R13, RZ, 0x3c, !PT ;  /* 0x0000000d080f7212 */ /* 0x000fe200078e3cff */
[----:B------:R-:W-:-:S04]  /*7b20*/  VIADD R8, R12, 0x161f14 ;  /* 0x00161f140c087836 */ /* 0x000fc80000000000 */
[----:B------:R-:W-:-:S05]  /*7b30*/  IMAD.SHL.U32 R4, R15, 0x10, RZ ;  /* 0x000000100f047824 */ /* 0x000fca00078e00ff */
[----:B------:R-:W-:Y:S01]  /*7b40*/  LOP3.LUT R6, R11, R6, R4, 0x96, !PT ;  /* 0x000000060b067212 */ /* 0x000fe200078e9604 */
[----:B------:R-:W-:Y:S01]  /*7b50*/  IMAD.MOV.U32 R11, RZ, RZ, 0x2f800000 ;  /* 0x2f800000ff0b7424 */ /* 0x000fe200078e00ff */
[----:B------:R-:W-:Y:S02]  /*7b60*/  IADD3 R4, PT, PT, R12, 0x10974f, R15 ;  /* 0x0010974f0c047810 */ /* 0x000fe40007ffe00f */
[----:B------:R-:W-:-:S03]  /*7b70*/  LOP3.LUT R21, R6, R15, RZ, 0x3c, !PT ;  /* 0x0000000f06157212 */ /* 0x000fc600078e3cff */
[----:B------:R-:W-:-:S04]  /*7b80*/  IMAD.HI.U32 R7, R4, 0x8421085, RZ ;  /* 0x0842108504077827 */ /* 0x000fc800078e00ff */
[----:B------:R-:W-:Y:S02]  /*7b90*/  IMAD.IADD R10, R21, 0x1, R8 ;  /* 0x00000001150a7824 */ /* 0x000fe400078e0208 */
[----:B------:R-:W-:-:S03]  /*7ba0*/  IMAD.IADD R6, R4, 0x1, -R7 ;  /* 0x0000000104067824 */ /* 0x000fc600078e0a07 */
[----:B------:R-:W-:Y:S02]  /*7bb0*/  I2FP.F32.U32 R10, R10 ;  /* 0x0000000a000a7245 */ /* 0x000fe40000201000 */
[----:B------:R-:W-:-:S03]  /*7bc0*/  LEA.HI R6, R6, R7, RZ, 0x1f ;  /* 0x0000000706067211 */ /* 0x000fc600078ff8ff */
[----:B------:R-:W-:Y:S01]  /*7bd0*/  FFMA R7, R10, R11, 1.1641532182693481445e-10 ;  /* 0x2f0000000a077423 */ /* 0x000fe2000000000b */
[----:B------:R-:W-:Y:S01]  /*7be0*/  SHF.R.U32.HI R11, RZ, 0x4, R6 ;  /* 0x00000004ff0b7819 */ /* 0x000fe20000011606 */
[----:B------:R-:W-:-:S04]  /*7bf0*/  IMAD.MOV.U32 R10, RZ, RZ, -0x1 ;  /* 0xffffffffff0a7424 */ /* 0x000fc800078e00ff */
[----:B------:R-:W0:Y:S01]  /*7c00*/  F2F.F64.F32 R6, R7 ;  /* 0x0000000700067310 */ /* 0x000e220000201800 */
[----:B------:R-:W-:-:S05]  /*7c10*/  IMAD R11, R11, -0x1f, R4 ;  /* 0xffffffe10b0b7824 */ /* 0x000fca00078e0204 */
[----:B------:R-:W-:Y:S02]  /*7c20*/  IADD3 R4, PT, PT, -R11, 0x20, RZ ;  /* 0x000000200b047810 */ /* 0x000fe40007ffe1ff */
[----:B------:R-:W-:Y:S02]  /*7c30*/  SHF.L.U32 R11, R10, R11, RZ ;  /* 0x0000000b0a0b7219 */ /* 0x000fe400000006ff */
[----:B------:R-:W-:Y:S02]  /*7c40*/  SHF.R.U32.HI R4, RZ, R4, R10 ;  /* 0x00000004ff047219 */ /* 0x000fe4000001160a */
[----:B------:R-:W-:Y:S02]  /*7c50*/  LOP3.LUT R11, R11, R22, RZ, 0xc0, !PT ;  /* 0x000000160b0b7212 */ /* 0x000fe400078ec0ff */
[----:B------:R-:W-:Y:S01]  /*7c60*/  LOP3.LUT R4, R4, R23, RZ, 0xc0, !PT ;  /* 0x0000001704047212 */ /* 0x000fe200078ec0ff */
[----:B0-----:R-:W-:Y:S01]  /*7c70*/  DSETP.GEU.AND P0, PT, R6, UR4, PT ;  /* 0x0000000406007e2a */ /* 0x001fe2000bf0e000 */
[----:B------:R-:W-:-:S03]  /*7c80*/  IMAD.MOV.U32 R6, RZ, RZ, R9 ;  /* 0x000000ffff067224 */ /* 0x000fc600078e0009 */
[----:B------:R-:W-:Y:S02]  /*7c90*/  IMAD.IADD R17, R11, 0x1, R4 ;  /* 0x000000010b117824 */ /* 0x000fe400078e0204 */
[----:B------:R-:W-:Y:S02]  /*7ca0*/  IMAD.MOV.U32 R7, RZ, RZ, R13 ;  /* 0x000000ffff077224 */ /* 0x000fe400078e000d */
[----:B------:R-:W-:Y:S02]  /*7cb0*/  IMAD.MOV.U32 R4, RZ, RZ, R15 ;  /* 0x000000ffff047224 */ /* 0x000fe400078e000f */
[----:B------:R-:W-:-:S04]  /*7cc0*/  IMAD.MOV.U32 R11, RZ, RZ, R21 ;  /* 0x000000ffff0b7224 */ /* 0x000fc800078e0015 */
[----:B------:R-:W-:Y:S05]  /*7cd0*/  @P0 BRA `(.L_x_121) ;  /* 0x0000000000480947 */ /* 0x000fea0003800000 */
[----:B------:R-:W-:Y:S01]  /*7ce0*/  SHF.R.U32.HI R4, RZ, 0x2, R5 ;  /* 0x00000002ff047819 */ /* 0x000fe20000011605 */
[----:B------:R-:W-:Y:S02]  /*7cf0*/  VIADD R8, R12, 0x1ba6d9 ;  /* 0x001ba6d90c087836 */ /* 0x000fe40000000000 */
[----:B------:R-:W-:Y:S01]  /*7d00*/  IMAD.MOV.U32 R7, RZ, RZ, R15 ;  /* 0x000000ffff077224 */ /* 0x000fe200078e000f */
[----:B------:R-:W-:Y:S01]  /*7d10*/  LOP3.LUT R4, R4, R5, RZ, 0x3c, !PT ;  /* 0x0000000504047212 */ /* 0x000fe200078e3cff */
[----:B------:R-:W-:-:S04]  /*7d20*/  IMAD.SHL.U32 R5, R21, 0x10, RZ ;  /* 0x0000001015057824 */ /* 0x000fc800078e00ff */
[----:B------:R-:W-:-:S05]  /*7d30*/  IMAD.SHL.U32 R6, R4, 0x2, RZ ;  /* 0x0000000204067824 */ /* 0x000fca00078e00ff */
[----:B------:R-:W-:-:S04]  /*7d40*/  LOP3.LUT R6, R4, R6, R5, 0x96, !PT ;  /* 0x0000000604067212 */ /* 0x000fc800078e9605 */
[----:B------:R-:W-:Y:S01]  /*7d50*/  LOP3.LUT R11, R6, R21, RZ, 0x3c, !PT ;  /* 0x00000015060b7212 */ /* 0x000fe200078e3cff */
[----:B------:R-:W-:-:S04]  /*7d60*/  IMAD.MOV.U32 R6, RZ, RZ, 0x1 ;  /* 0x00000001ff067424 */ /* 0x000fc800078e00ff */
[----:B------:R-:W-:-:S04]  /*7d70*/  IMAD.IADD R4, R11, 0x1, R8 ;  /* 0x000000010b047824 */ /* 0x000fc800078e0208 */
[----:B------:R-:W-:-:S05]  /*7d80*/  IMAD.HI.U32 R5, R4, -0x77777777, RZ ;  /* 0x8888888904057827 */ /* 0x000fca00078e00ff */
[----:B------:R-:W-:-:S05]  /*7d90*/  SHF.R.U32.HI R5, RZ, 0x4, R5 ;  /* 0x00000004ff057819 */ /* 0x000fca0000011605 */
[----:B------:R-:W-:Y:S02]  /*7da0*/  IMAD R5, R5, -0x1e, R4 ;  /* 0xffffffe205057824 */ /* 0x000fe400078e0204 */
[----:B------:R-:W-:-:S03]  /*7db0*/  IMAD.MOV.U32 R4, RZ, RZ, R21 ;  /* 0x000000ffff047224 */ /* 0x000fc600078e0015 */
[----:B------:R-:W-:Y:S01]  /*7dc0*/  SHF.L.U32 R6, R6, R5, RZ ;  /* 0x0000000506067219 */ /* 0x000fe200000006ff */
[----:B------:R-:W-:-:S03]  /*7dd0*/  IMAD.MOV.U32 R5, RZ, RZ, R9 ;  /* 0x000000ffff057224 */ /* 0x000fc600078e0009 */
[----:B------:R-:W-:Y:S01]  /*7de0*/  LOP3.LUT R17, R6, R17, RZ, 0x3c, !PT ;  /* 0x0000001106117212 */ /* 0x000fe200078e3cff */
[----:B------:R-:W-:-:S07]  /*7df0*/  IMAD.MOV.U32 R6, RZ, RZ, R13 ;  /* 0x000000ffff067224 */ /* 0x000fce00078e000d */
.L_x_121:
[----:B------:R-:W-:Y:S05]  /*7e00*/  BSYNC.RECONVERGENT B2 ;  /* 0x0000000000027941 */ /* 0x000fea0003800200 */
.L_x_120:
[----:B------:R-:W-:Y:S02]  /*7e10*/  IMAD.MOV.U32 R13, RZ, RZ, R5 ;  /* 0x000000ffff0d7224 */ /* 0x000fe400078e0005 */
[----:B------:R-:W-:Y:S02]  /*7e20*/  IMAD.MOV.U32 R12, RZ, RZ, R8 ;  /* 0x000000ffff0c7224 */ /* 0x000fe400078e0008 */
[----:B------:R-:W-:Y:S01]  /*7e30*/  IMAD.MOV.U32 R5, RZ, RZ, R11 ;  /* 0x000000ffff057224 */ /* 0x000fe200078e000b */
[----:B------:R-:W-:Y:S06]  /*7e40*/  @!P1 BRA `(.L_x_122) ;  /* 0xfffffff400bc9947 */ /* 0x000fec000383ffff */
[----:B------:R-:W-:Y:S05]  /*7e50*/  BSYNC.RECONVERGENT B1 ;  /* 0x0000000000017941 */ /* 0x000fea0003800200 */
.L_x_108:
[----:B------:R-:W-:Y:S01]  /*7e60*/  IMAD.MOV.U32 R10, RZ, RZ, R4 ;  /* 0x000000ffff0a7224 */ /* 0x000fe200078e0004 */
[----:B------:R0:W-:Y:S01]  /*7e70*/  STL.64 [R1+0x10], R6 ;  /* 0x0000100601007387 */ /* 0x0001e20000100a00 */
[----:B------:R-:W-:Y:S02]  /*7e80*/  IMAD.MOV.U32 R9, RZ, RZ, R13 ;  /* 0x000000ffff097224 */ /* 0x000fe400078e000d */
[----:B------:R-:W-:Y:S01]  /*7e90*/  IMAD.MOV.U32 R16, RZ, RZ, RZ ;  /* 0x000000ffff107224 */ /* 0x000fe200078e00ff */
[----:B------:R0:W-:Y:S04]  /*7ea0*/  STL.64 [R1+0x18], R10 ;  /* 0x0000180a01007387 */ /* 0x0001e80000100a00 */
[----:B------:R0:W-:Y:S02]  /*7eb0*/  STL.64 [R1+0x8], R8 ;  /* 0x0000080801007387 */ /* 0x0001e40000100a00 */
.L_x_107:
[----:B------:R-:W-:Y:S05]  /*7ec0*/  BSYNC.RECONVERGENT B0 ;  /* 0x0000000000007941 */ /* 0x000fea0003800200 */
.L_x_106:
[----:B------:R-:W-:Y:S05]  /*7ed0*/  WARPSYNC.ALL ;  /* 0x0000000000007948 */ /* 0x000fea0003800000 */
[----:B------:R-:W-:Y:S01]  /*7ee0*/  BAR.SYNC.DEFER_BLOCKING 0x0 ;  /* 0x0000000000007b1d */ /* 0x000fe20000010000 */
[----:B------:R-:W-:-:S05]  /*7ef0*/  ISETP.NE.AND P0, PT, R2, RZ, PT ;  /* 0x000000ff0200720c */ /* 0x000fca0003f05270 */
[----:B------:R-:W5:Y:S01]  /*7f00*/  LDCU UR4, c[0x0][0x380] ;  /* 0x00007000ff0477ac */ /* 0x000f620008000800 */
[----:B------:R-:W-:Y:S07]  /*7f10*/  BSSY.RECONVERGENT B0, `(.L_x_123) ;  /* 0x0000011000007945 */ /* 0x000fee0003800200 */
[----:B-1--4-:R-:W1:Y:S01]  /*7f20*/  @!P0 S2R R3, SR_CgaCtaId ;  /* 0x0000000000038919 */ /* 0x012e620000008800 */
[----:B------:R-:W-:-:S04]  /*7f30*/  @!P0 MOV R0, 0x400 ;  /* 0x0000040000008802 */ /* 0x000fc80000000f00 */
[----:B-1----:R-:W-:-:S05]  /*7f40*/  @!P0 LEA R0, R3, R0, 0x18 ;  /* 0x0000000003008211 */ /* 0x002fca00078ec0ff */
[----:B------:R1:W4:Y:S01]  /*7f50*/  @!P0 LDS.64 R16, [R0+0x10] ;  /* 0x0000100000108984 */ /* 0x0003220000000a00 */
[----:B-----5:R-:W-:-:S13]  /*7f60*/  ISETP.GE.AND P0, PT, R2, UR4, PT ;  /* 0x0000000402007c0c */ /* 0x020fda000bf06270 */
[----:B-1----:R-:W-:Y:S05]  /*7f70*/  @P0 BRA `(.L_x_124) ;  /* 0x0000000000280947 */ /* 0x002fea0003800000 */
[----:B--23--:R-:W1:Y:S01]  /*7f80*/  S2R R4, SR_CgaCtaId ;  /* 0x0000000000047919 */ /* 0x00ce620000008800 */
[----:B------:R-:W-:-:S05]  /*7f90*/  MOV R0, 0x400 ;  /* 0x0000040000007802 */ /* 0x000fca0000000f00 */
[----:B------:R-:W-:Y:S02]  /*7fa0*/  VIADD R3, R0, 0x10 ;  /* 0x0000001000037836 */ /* 0x000fe40000000000 */
[----:B------:R-:W-:-:S03]  /*7fb0*/  IMAD.MOV.U32 R0, RZ, RZ, R2 ;  /* 0x000000ffff007224 */ /* 0x000fc600078e0002 */
[----:B-1----:R-:W-:-:S07]  /*7fc0*/  LEA R5, R4, R3, 0x18 ;  /* 0x0000000304057211 */ /* 0x002fce00078ec0ff */
.L_x_125:
[C---:B------:R-:W-:Y:S02]  /*7fd0*/  IMAD R3, R0.reuse, 0x8, R5 ;  /* 0x0000000800037824 */ /* 0x040fe400078e0205 */
[----:B------:R-:W-:-:S03]  /*7fe0*/  VIADD R0, R0, UR41 ;  /* 0x0000002900007c36 */ /* 0x000fc60008000000 */
[----:B----4-:R1:W-:Y:S02]  /*7ff0*/  STS.64 [R3], R16 ;  /* 0x0000001003007388 */ /* 0x0103e40000000a00 */
[----:B------:R-:W-:-:S13]  /*8000*/  ISETP.GE.AND P0, PT, R0, UR4, PT ;  /* 0x0000000400007c0c */ /* 0x000fda000bf06270 */
[----:B-1----:R-:W-:Y:S05]  /*8010*/  @!P0 BRA `(.L_x_125) ;  /* 0xfffffffc00ec8947 */ /* 0x002fea000383ffff */
.L_x_124:
[----:B------:R-:W-:Y:S05]  /*8020*/  BSYNC.RECONVERGENT B0 ;  /* 0x0000000000007941 */ /* 0x000fea0003800200 */
.L_x_123:
[----:B------:R-:W1:Y:S01]  /*8030*/  LDCU UR4, c[0x0][0x384] ;  /* 0x00007080ff0477ac */ /* 0x000e620008000800 */
[----:B------:R-:W-:-:S04]  /*8040*/  UIADD3 UR38, UPT, UPT, UR38, 0x1, URZ ;  /* 0x0000000126267890 */ /* 0x000fc8000fffe0ff */
[----:B-1----:R-:W-:Y:S01]  /*8050*/  UISETP.NE.AND UP0, UPT, UR38, UR4, UPT ;  /* 0x000000042600728c */ /* 0x002fe2000bf05270 */
[----:B------:R-:W-:Y:S08]  /*8060*/  BAR.SYNC.DEFER_BLOCKING 0x0 ;  /* 0x0000000000007b1d */ /* 0x000ff00000010000 */
[----:B------:R-:W-:Y:S05]  /*8070*/  BRA.U UP0, `(.L_x_126) ;  /* 0xffffffa900707547 */ /* 0x000fea000b83ffff */
[----:B------:R-:W-:Y:S05]  /*8080*/  EXIT ;  /* 0x000000000000794d */ /* 0x000fea0003800000 */
.L_x_32:
[----:B------:R-:W-:Y:S02]  /*8090*/  MOV R0, 0x1c8 ;  /* 0x000001c800007802 */ /* 0x000fe40000000f00 */
[----:B------:R-:W-:Y:S02]  /*80a0*/  CS2R R4, SRZ ;  /* 0x0000000000047805 */ /* 0x000fe4000001ff00 */
[----:B------:R0:W1:Y:S05]  /*80b0*/  LDC.64 R2, c[0x4][R0] ;  /* 0x0100000000027b82 */ /* 0x00006a0000000a00 */
[----:B------:R-:W-:-:S07]  /*80c0*/  LEPC R20, `(.L_x_127) ;  /* 0x000000001014794e */ /* 0x000fce0000000000 */
[----:B01----:R-:W-:Y:S05]  /*80d0*/  CALL.ABS.NOINC R2 ;  /* 0x0000000002007343 */ /* 0x003fea0003c00000 */
.L_x_127:
[----:B------:R-:W0:Y:S01]  /*80e0*/  LDC.64 R8, c[0x4][0x1a8] ;  /* 0x01006a00ff087b82 */ /* 0x000e220000000a00 */
[----:B------:R-:W-:Y:S01]  /*80f0*/  MOV R0, 0x1b8 ;  /* 0x000001b800007802 */ /* 0x000fe20000000f00 */
[----:B------:R-:W1:Y:S01]  /*8100*/  LDCU.64 UR4, c[0x4][0x1b0] ;  /* 0x01003600ff0477ac */ /* 0x000e620008000a00 */
[----:B------:R-:W-:Y:S02]  /*8110*/  IMAD.U32 R6, RZ, RZ, UR39 ;  /* 0x00000027ff067e24 */ /* 0x000fe4000f8e00ff */
[----:B------:R-:W-:-:S03]  /*8120*/  IMAD.U32 R7, RZ, RZ, UR40 ;  /* 0x00000028ff077e24 */ /* 0x000fc6000f8e00ff */
[----:B------:R2:W3:Y:S01]  /*8130*/  LDC.64 R2, c[0x4][R0] ;  /* 0x0100000000027b82 */ /* 0x0004e20000000a00 */
[----:B-1----:R-:W-:Y:S02]  /*8140*/  IMAD.U32 R4, RZ, RZ, UR4 ;  /* 0x00000004ff047e24 */ /* 0x002fe4000f8e00ff */
[----:B------:R-:W-:Y:S01]  /*8150*/  IMAD.U32 R5, RZ, RZ, UR5 ;  /* 0x00000005ff057e24 */ /* 0x000fe2000f8e00ff */
[----:B0-----:R2:W-:Y:S06]  /*8160*/  STL.64 [R1], R8 ;  /* 0x0000000801007387 */ /* 0x0015ec0000100a00 */
[----:B------:R-:W-:-:S07]  /*8170*/  LEPC R20, `(.L_x_128) ;  /* 0x000000001014794e */ /* 0x000fce0000000000 */
[----:B--23--:R-:W-:Y:S05]  /*8180*/  CALL.ABS.NOINC R2 ;  /* 0x0000000002007343 */ /* 0x00cfea0003c00000 */
.L_x_128:
[----:B------:R-:W-:Y:S05]  /*8190*/  BPT.TRAP 0x1 ;  /* 0x000000040000795c */ /* 0x000fea0000300000 */
        .weak           $__internal_0_$__cuda_sm20_rcp_rn_f32_slowpath
        .type           $__internal_0_$__cuda_sm20_rcp_rn_f32_slowpath,@function
        .size           $__internal_0_$__cuda_sm20_rcp_rn_f32_slowpath,($__internal_1_$__cuda_sm3x_div_rn_noftz_f32_slowpath - $__internal_0_$__cuda_sm20_rcp_rn_f32_slowpath)
$__internal_0_$__cuda_sm20_rcp_rn_f32_slowpath:
[----:B------:R-:W-:Y:S01]  /*81a0*/  IMAD.SHL.U32 R0, R9, 0x2, RZ ;  /* 0x0000000209007824 */ /* 0x000fe200078e00ff */
[----:B------:R-:W-:Y:S04]  /*81b0*/  BSSY.RECONVERGENT B1, `(.L_x_129) ;  /* 0x0000031000017945 */ /* 0x000fe80003800200 */
[----:B------:R-:W-:Y:S01]  /*81c0*/  SHF.R.U32.HI R11, RZ, 0x18, R0 ;  /* 0x00000018ff0b7819 */ /* 0x000fe20000011600 */
[----:B------:R-:W-:-:S03]  /*81d0*/  IMAD.MOV.U32 R0, RZ, RZ, R9 ;  /* 0x000000ffff007224 */ /* 0x000fc600078e0009 */
[----:B------:R-:W-:-:S13]  /*81e0*/  ISETP.NE.U32.AND P0, PT, R11, RZ, PT ;  /* 0x000000ff0b00720c */ /* 0x000fda0003f05070 */
[----:B------:R-:W-:Y:S05]  /*81f0*/  @P0 BRA `(.L_x_130) ;  /* 0x0000000000280947 */ /* 0x000fea0003800000 */
[----:B------:R-:W-:-:S05]  /*8200*/  IMAD.SHL.U32 R3, R0, 0x2, RZ ;  /* 0x0000000200037824 */ /* 0x000fca00078e00ff */
[----:B------:R-:W-:-:S13]  /*8210*/  ISETP.NE.AND P0, PT, R3, RZ, PT ;  /* 0x000000ff0300720c */ /* 0x000fda0003f05270 */
[----:B------:R-:W-:Y:S01]  /*8220*/  @P0 FFMA R7, R0, 1.84467440737095516160e+19, RZ ;  /* 0x5f80000000070823 */ /* 0x000fe200000000ff */
[----:B------:R-:W-:Y:S08]  /*8230*/  @!P0 MUFU.RCP R6, R0 ;  /* 0x0000000000068308 */ /* 0x000ff00000001000 */
[----:B------:R-:W0:Y:S02]  /*8240*/  @P0 MUFU.RCP R8, R7 ;  /* 0x0000000700080308 */ /* 0x000e240000001000 */
[----:B0-----:R-:W-:-:S04]  /*8250*/  @P0 FFMA R3, R7, R8, -1 ;  /* 0xbf80000007030423 */ /* 0x001fc80000000008 */
[----:B------:R-:W-:-:S04]  /*8260*/  @P0 FADD.FTZ R3, -R3, -RZ ;  /* 0x800000ff03030221 */ /* 0x000fc80000010100 */
[----:B------:R-:W-:-:S04]  /*8270*/  @P0 FFMA R3, R8, R3, R8 ;  /* 0x0000000308030223 */ /* 0x000fc80000000008 */
[----:B------:R-:W-:Y:S01]  /*8280*/  @P0 FFMA R6, R3, 1.84467440737095516160e+19, RZ ;  /* 0x5f80000003060823 */ /* 0x000fe200000000ff */
[----:B------:R-:W-:Y:S06]  /*8290*/  BRA `(.L_x_131) ;  /* 0x0000000000887947 */ /* 0x000fec0003800000 */
.L_x_130:
[----:B------:R-:W-:-:S05]  /*82a0*/  VIADD R12, R11, 0xffffff03 ;  /* 0xffffff030b0c7836 */ /* 0x000fca0000000000 */
[----:B------:R-:W-:-:S13]  /*82b0*/  ISETP.GT.U32.AND P0, PT, R12, 0x1, PT ;  /* 0x000000010c00780c */ /* 0x000fda0003f04070 */
[----:B------:R-:W-:Y:S05]  /*82c0*/  @P0 BRA `(.L_x_132) ;  /* 0x0000000000780947 */ /* 0x000fea0003800000 */
[----:B------:R-:W-:Y:S01]  /*82d0*/  LOP3.LUT R3, R0, 0x7fffff, RZ, 0xc0, !PT ;  /* 0x007fffff00037812 */ /* 0x000fe200078ec0ff */
[----:B------:R-:W-:-:S03]  /*82e0*/  IMAD.MOV.U32 R9, RZ, RZ, 0x3 ;  /* 0x00000003ff097424 */ /* 0x000fc600078e00ff */
[----:B------:R-:W-:Y:S02]  /*82f0*/  LOP3.LUT R3, R3, 0x3f800000, RZ, 0xfc, !PT ;  /* 0x3f80000003037812 */ /* 0x000fe400078efcff */
[----:B------:R-:W-:Y:S02]  /*8300*/  SHF.L.U32 R9, R9, R12, RZ ;  /* 0x0000000c09097219 */ /* 0x000fe400000006ff */
[----:B------:R-:W0:Y:S02]  /*8310*/  MUFU.RCP R6, R3 ;  /* 0x0000000300067308 */ /* 0x000e240000001000 */
[----:B0-----:R-:W-:-:S04]  /*8320*/  FFMA R7, R3, R6, -1 ;  /* 0xbf80000003077423 */ /* 0x001fc80000000006 */
[----:B------:R-:W-:-:S04]  /*8330*/  FADD.FTZ R7, -R7, -RZ ;  /* 0x800000ff07077221 */ /* 0x000fc80000010100 */
[CCC-:B------:R-:W-:Y:S01]  /*8340*/  FFMA.RM R8, R6.reuse, R7.reuse, R6.reuse ;  /* 0x0000000706087223 */ /* 0x1c0fe20000004006 */
[----:B------:R-:W-:-:S04]  /*8350*/  FFMA.RP R7, R6, R7, R6 ;  /* 0x0000000706077223 */ /* 0x000fc80000008006 */
[C---:B------:R-:W-:Y:S02]  /*8360*/  LOP3.LUT R6, R8.reuse, 0x7fffff, RZ, 0xc0, !PT ;  /* 0x007fffff08067812 */ /* 0x040fe400078ec0ff */
[----:B------:R-:W-:Y:S02]  /*8370*/  FSETP.NEU.FTZ.AND P0, PT, R8, R7, PT ;  /* 0x000000070800720b */ /* 0x000fe40003f1d000 */
[----:B------:R-:W-:Y:S02]  /*8380*/  LOP3.LUT R6, R6, 0x800000, RZ, 0xfc, !PT ;  /* 0x0080000006067812 */ /* 0x000fe400078efcff */
[----:B------:R-:W-:Y:S02]  /*8390*/  SEL R7, RZ, 0xffffffff, !P0 ;  /* 0xffffffffff077807 */ /* 0x000fe40004000000 */
[----:B------:R-:W-:-:S03]  /*83a0*/  LOP3.LUT R9, R9, R6, RZ, 0xc0, !PT ;  /* 0x0000000609097212 */ /* 0x000fc600078ec0ff */
[----:B------:R-:W-:Y:S01]  /*83b0*/  IMAD.MOV R7, RZ, RZ, -R7 ;  /* 0x000000ffff077224 */ /* 0x000fe200078e0a07 */
[----:B------:R-:W-:-:S04]  /*83c0*/  SHF.R.U32.HI R9, RZ, R12, R9 ;  /* 0x0000000cff097219 */ /* 0x000fc80000011609 */
[----:B------:R-:W-:Y:S02]  /*83d0*/  LOP3.LUT P1, RZ, R7, R12, R6, 0xf8, !PT ;  /* 0x0000000c07ff7212 */ /* 0x000fe4000782f806 */
[C---:B------:R-:W-:Y:S02]  /*83e0*/  LOP3.LUT P0, RZ, R9.reuse, 0x1, RZ, 0xc0, !PT ;  /* 0x0000000109ff7812 */ /* 0x040fe4000780c0ff */
[----:B------:R-:W-:-:S04]  /*83f0*/  LOP3.LUT P2, RZ, R9, 0x2, RZ, 0xc0, !PT ;  /* 0x0000000209ff7812 */ /* 0x000fc8000784c0ff */
[----:B------:R-:W-:Y:S02]  /*8400*/  PLOP3.LUT P0, PT, P0, P1, P2, 0xe0, 0x0 ;  /* 0x000000000000781c */ /* 0x000fe40000703c20 */
[----:B------:R-:W-:Y:S02]  /*8410*/  LOP3.LUT P1, RZ, R0, 0x7fffff, RZ, 0xc0, !PT ;  /* 0x007fffff00ff7812 */ /* 0x000fe4000782c0ff */
[----:B------:R-:W-:-:S05]  /*8420*/  SEL R3, RZ, 0x1, !P0 ;  /* 0x00000001ff037807 */ /* 0x000fca0004000000 */
[----:B------:R-:W-:-:S05]  /*8430*/  IMAD.MOV R3, RZ, RZ, -R3 ;  /* 0x000000ffff037224 */ /* 0x000fca00078e0a03 */
[----:B------:R-:W-:Y:S01]  /*8440*/  ISETP.GE.AND P0, PT, R3, RZ, PT ;  /* 0x000000ff0300720c */ /* 0x000fe20003f06270 */
[----:B------:R-:W-:-:S05]  /*8450*/  VIADD R3, R11, 0xffffff04 ;  /* 0xffffff040b037836 */ /* 0x000fca0000000000 */
[----:B------:R-:W-:-:S07]  /*8460*/  SHF.R.U32.HI R3, RZ, R3, R6 ;  /* 0x00000003ff037219 */ /* 0x000fce0000011606 */
[----:B------:R-:W-:-:S04]  /*8470*/  @!P0 VIADD R3, R3, 0x1 ;  /* 0x0000000103038836 */ /* 0x000fc80000000000 */
[----:B------:R-:W-:-:S05]  /*8480*/  @!P1 IMAD.SHL.U32 R3, R3, 0x2, RZ ;  /* 0x0000000203039824 */ /* 0x000fca00078e00ff */
[----:B------:R-:W-:Y:S01]  /*8490*/  LOP3.LUT R6, R3, 0x80000000, R0, 0xf8, !PT ;  /* 0x8000000003067812 */ /* 0x000fe200078ef800 */
[----:B------:R-:W-:Y:S06]  /*84a0*/  BRA `(.L_x_131) ;  /* 0x0000000000047947 */ /* 0x000fec0003800000 */
.L_x_132:
[----:B------:R0:W1:Y:S02]  /*84b0*/  MUFU.RCP R6, R0 ;  /* 0x0000000000067308 */ /* 0x0000640000001000 */
.L_x_131:
[----:B------:R-:W-:Y:S05]  /*84c0*/  BSYNC.RECONVERGENT B1 ;  /* 0x0000000000017941 */ /* 0x000fea0003800200 */
.L_x_129:
[----:B01----:R-:W-:Y:S02]  /*84d0*/  IMAD.MOV.U32 R0, RZ, RZ, R6 ;  /* 0x000000ffff007224 */ /* 0x003fe400078e0006 */
[----:B------:R-:W-:Y:S02]  /*84e0*/  IMAD.MOV.U32 R6, RZ, RZ, R10 ;  /* 0x000000ffff067224 */ /* 0x000fe400078e000a */
[----:B------:R-:W-:-:S04]  /*84f0*/  IMAD.MOV.U32 R7, RZ, RZ, 0x0 ;  /* 0x00000000ff077424 */ /* 0x000fc800078e00ff */
[----:B------:R-:W-:Y:S05]  /*8500*/  RET.REL.NODEC R6 `(_Z17persistentThreadsiiPfj) ;  /* 0xffffff7806bc7950 */ /* 0x000fea0003c3ffff */
        .weak           $__internal_1_$__cuda_sm3x_div_rn_noftz_f32_slowpath
        .type           $__internal_1_$__cuda_sm3x_div_rn_noftz_f32_slowpath,@function
        .size           $__internal_1_$__cuda_sm3x_div_rn_noftz_f32_slowpath,(.L_x_146 - $__internal_1_$__cuda_sm3x_div_rn_noftz_f32_slowpath)
$__internal_1_$__cuda_sm3x_div_rn_noftz_f32_slowpath:
[----:B------:R-:W-:Y:S01]  /*8510*/  SHF.R.U32.HI R11, RZ, 0x17, R6 ;  /* 0x00000017ff0b7819 */ /* 0x000fe20000011606 */
[----:B------:R-:W-:Y:S01]  /*8520*/  BSSY.RECONVERGENT B1, `(.L_x_133) ;  /* 0x0000064000017945 */ /* 0x000fe20003800200 */
[----:B------:R-:W-:Y:S01]  /*8530*/  SHF.R.U32.HI R0, RZ, 0x17, R3 ;  /* 0x00000017ff007819 */ /* 0x000fe20000011603 */
[----:B------:R-:W-:Y:S01]  /*8540*/  IMAD.MOV.U32 R12, RZ, RZ, 0x42c80000 ;  /* 0x42c80000ff0c7424 */ /* 0x000fe200078e00ff */
[----:B------:R-:W-:Y:S02]  /*8550*/  LOP3.LUT R11, R11, 0xff, RZ, 0xc0, !PT ;  /* 0x000000ff0b0b7812 */ /* 0x000fe400078ec0ff */
[----:B------:R-:W-:-:S03]  /*8560*/  LOP3.LUT R20, R0, 0xff, RZ, 0xc0, !PT ;  /* 0x000000ff00147812 */ /* 0x000fc600078ec0ff */
[----:B------:R-:W-:Y:S02]  /*8570*/  VIADD R14, R11, 0xffffffff ;  /* 0xffffffff0b0e7836 */ /* 0x000fe40000000000 */
[----:B------:R-:W-:-:S03]  /*8580*/  VIADD R15, R20, 0xffffffff ;  /* 0xffffffff140f7836 */ /* 0x000fc60000000000 */
[----:B------:R-:W-:-:S04]  /*8590*/  ISETP.GT.U32.AND P0, PT, R14, 0xfd, PT ;  /* 0x000000fd0e00780c */ /* 0x000fc80003f04070 */
[----:B------:R-:W-:-:S13]  /*85a0*/  ISETP.GT.U32.OR P0, PT, R15, 0xfd, P0 ;  /* 0x000000fd0f00780c */ /* 0x000fda0000704470 */
[----:B------:R-:W-:Y:S01]  /*85b0*/  @!P0 IMAD.MOV.U32 R13, RZ, RZ, RZ ;  /* 0x000000ffff0d8224 */ /* 0x000fe200078e00ff */
[----:B------:R-:W-:Y:S06]  /*85c0*/  @!P0 BRA `(.L_x_134) ;  /* 0x0000000000608947 */ /* 0x000fec0003800000 */
[----:B------:R-:W-:Y:S01]  /*85d0*/  IMAD.MOV.U32 R0, RZ, RZ, 0x42c80000 ;  /* 0x42c80000ff007424 */ /* 0x000fe200078e00ff */
[----:B------:R-:W-:-:S04]  /*85e0*/  FSETP.GTU.FTZ.AND P0, PT, |R3|, +INF , PT ;  /* 0x7f8000000300780b */ /* 0x000fc80003f1c200 */
[----:B------:R-:W-:-:S04]  /*85f0*/  FSETP.GTU.FTZ.AND P1, PT, |R0|, +INF , PT ;  /* 0x7f8000000000780b */ /* 0x000fc80003f3c200 */
[----:B------:R-:W-:-:S13]  /*8600*/  PLOP3.LUT P0, PT, P0, P1, PT, 0xf8, 0x8f ;  /* 0x00000000008f781c */ /* 0x000fda0000703f70 */
[----:B------:R-:W-:Y:S05]  /*8610*/  @P0 BRA `(.L_x_135) ;  /* 0x00000004004c0947 */ /* 0x000fea0003800000 */
[----:B------:R-:W-:-:S13]  /*8620*/  LOP3.LUT P0, RZ, R12, 0x7fffffff, R3, 0xc8, !PT ;  /* 0x7fffffff0cff7812 */ /* 0x000fda000780c803 */
[----:B------:R-:W-:Y:S05]  /*8630*/  @!P0 BRA `(.L_x_136) ;  /* 0x00000004003c8947 */ /* 0x000fea0003800000 */
[C---:B------:R-:W-:Y:S02]  /*8640*/  FSETP.NEU.FTZ.AND P1, PT, |R3|.reuse, +INF , PT ;  /* 0x7f8000000300780b */ /* 0x040fe40003f3d200 */
[----:B------:R-:W-:Y:S02]  /*8650*/  FSETP.NEU.FTZ.AND P0, PT, |R0|, +INF , PT ;  /* 0x7f8000000000780b */ /* 0x000fe40003f1d200 */
[----:B------:R-:W-:-:S11]  /*8660*/  FSETP.NEU.FTZ.AND P2, PT, |R3|, +INF , PT ;  /* 0x7f8000000300780b */ /* 0x000fd60003f5d200 */
[----:B------:R-:W-:Y:S05]  /*8670*/  @!P0 BRA !P1, `(.L_x_136) ;  /* 0x00000004002c8947 */ /* 0x000fea0004800000 */
[----:B------:R-:W-:-:S04]  /*8680*/  LOP3.LUT P1, RZ, R3, 0x7fffffff, RZ, 0xc0, !PT ;  /* 0x7fffffff03ff7812 */ /* 0x000fc8000782c0ff */
[----:B------:R-:W-:-:S13]  /*8690*/  PLOP3.LUT P0, PT, P0, P1, PT, 0x2f, 0xf2 ;  /* 0x0000000000f2781c */ /* 0x000fda0000702577 */
[----:B------:R-:W-:Y:S05]  /*86a0*/  @P0 BRA `(.L_x_137) ;  /* 0x0000000400180947 */ /* 0x000fea0003800000 */
[----:B------:R-:W-:-:S04]  /*86b0*/  LOP3.LUT P0, RZ, R12, 0x7fffffff, RZ, 0xc0, !PT ;  /* 0x7fffffff0cff7812 */ /* 0x000fc8000780c0ff */
[----:B------:R-:W-:-:S13]  /*86c0*/  PLOP3.LUT P0, PT, P2, P0, PT, 0x2f, 0xf2 ;  /* 0x0000000000f2781c */ /* 0x000fda0001700577 */
[----:B------:R-:W-:Y:S05]  /*86d0*/  @P0 BRA `(.L_x_138) ;  /* 0x0000000400000947 */ /* 0x000fea0003800000 */
[----:B------:R-:W-:Y:S02]  /*86e0*/  ISETP.GE.AND P0, PT, R15, RZ, PT ;  /* 0x000000ff0f00720c */ /* 0x000fe40003f06270 */
[----:B------:R-:W-:-:S11]  /*86f0*/  ISETP.GE.AND P1, PT, R14, RZ, PT ;  /* 0x000000ff0e00720c */ /* 0x000fd60003f26270 */
[----:B------:R-:W-:Y:S02]  /*8700*/  @P0 IMAD.MOV.U32 R13, RZ, RZ, RZ ;  /* 0x000000ffff0d0224 */ /* 0x000fe400078e00ff */
[----:B------:R-:W-:Y:S01]  /*8710*/  @!P0 FFMA R3, R3, 1.84467440737095516160e+19, RZ ;  /* 0x5f80000003038823 */ /* 0x000fe200000000ff */
[----:B------:R-:W-:Y:S02]  /*8720*/  @!P0 IMAD.MOV.U32 R13, RZ, RZ, -0x40 ;  /* 0xffffffc0ff0d8424 */ /* 0x000fe400078e00ff */
[----:B------:R-:W-:Y:S02]  /*8730*/  @!P1 FFMA R12, R0, 1.84467440737095516160e+19, RZ ;  /* 0x5f800000000c9823 */ /* 0x000fe400000000ff */
[----:B------:R-:W-:-:S07]  /*8740*/  @!P1 VIADD R13, R13, 0x40 ;  /* 0x000000400d0d9836 */ /* 0x000fce0000000000 */
.L_x_134:
[----:B------:R-:W-:Y:S01]  /*8750*/  LEA R15, R11, 0xc0800000, 0x17 ;  /* 0xc08000000b0f7811 */ /* 0x000fe200078eb8ff */
[----:B------:R-:W-:Y:S04]  /*8760*/  BSSY.RECONVERGENT B2, `(.L_x_139) ;  /* 0x0000036000027945 */ /* 0x000fe80003800200 */
[----:B------:R-:W-:Y:S02]  /*8770*/  IMAD.IADD R15, R12, 0x1, -R15 ;  /* 0x000000010c0f7824 */ /* 0x000fe400078e0a0f */
[----:B------:R-:W-:Y:S02]  /*8780*/  VIADD R12, R20, 0xffffff81 ;  /* 0xffffff81140c7836 */ /* 0x000fe40000000000 */
[----:B------:R-:W0:Y:S01]  /*8790*/  MUFU.RCP R14, R15 ;  /* 0x0000000f000e7308 */ /* 0x000e220000001000 */
[----:B------:R-:W-:Y:S01]  /*87a0*/  FADD.FTZ R21, -R15, -RZ ;  /* 0x800000ff0f157221 */ /* 0x000fe20000010100 */
[C---:B------:R-:W-:Y:S01]  /*87b0*/  IMAD R0, R12.reuse, -0x800000, R3 ;  /* 0xff8000000c007824 */ /* 0x040fe200078e0203 */
[----:B------:R-:W-:-:S05]  /*87c0*/  IADD3 R12, PT, PT, R12, 0x7f, -R11 ;  /* 0x0000007f0c0c7810 */ /* 0x000fca0007ffe80b */
[----:B------:R-:W-:Y:S02]  /*87d0*/  IMAD.IADD R12, R12, 0x1, R13 ;  /* 0x000000010c0c7824 */ /* 0x000fe400078e020d */
[----:B0-----:R-:W-:-:S04]  /*87e0*/  FFMA R25, R14, R21, 1 ;  /* 0x3f8000000e197423 */ /* 0x001fc80000000015 */
[----:B------:R-:W-:-:S04]  /*87f0*/  FFMA R20, R14, R25, R14 ;  /* 0x000000190e147223 */ /* 0x000fc8000000000e */
[----:B------:R-:W-:-:S04]  /*8800*/  FFMA R3, R0, R20, RZ ;  /* 0x0000001400037223 */ /* 0x000fc800000000ff */
[----:B------:R-:W-:-:S04]  /*8810*/  FFMA R14, R21, R3, R0 ;  /* 0x00000003150e7223 */ /* 0x000fc80000000000 */
[----:B------:R-:W-:-:S04]  /*8820*/  FFMA R25, R20, R14, R3 ;  /* 0x0000000e14197223 */ /* 0x000fc80000000003 */
[----:B------:R-:W-:-:S04]  /*8830*/  FFMA R14, R21, R25, R0 ;  /* 0x00000019150e7223 */ /* 0x000fc80000000000 */
[----:B------:R-:W-:-:S05]  /*8840*/  FFMA R3, R20, R14, R25 ;  /* 0x0000000e14037223 */ /* 0x000fca0000000019 */
[----:B------:R-:W-:-:S04]  /*8850*/  SHF.R.U32.HI R0, RZ, 0x17, R3 ;  /* 0x00000017ff007819 */ /* 0x000fc80000011603 */
[----:B------:R-:W-:-:S05]  /*8860*/  LOP3.LUT R0, R0, 0xff, RZ, 0xc0, !PT ;  /* 0x000000ff00007812 */ /* 0x000fca00078ec0ff */
[----:B------:R-:W-:-:S04]  /*8870*/  IMAD.IADD R15, R0, 0x1, R12 ;  /* 0x00000001000f7824 */ /* 0x000fc800078e020c */
[----:B------:R-:W-:-:S05]  /*8880*/  VIADD R0, R15, 0xffffffff ;  /* 0xffffffff0f007836 */ /* 0x000fca0000000000 */
[----:B------:R-:W-:-:S13]  /*8890*/  ISETP.GE.U32.AND P0, PT, R0, 0xfe, PT ;  /* 0x000000fe0000780c */ /* 0x000fda0003f06070 */
[----:B------:R-:W-:Y:S05]  /*88a0*/  @!P0 BRA `(.L_x_140) ;  /* 0x0000000000808947 */ /* 0x000fea0003800000 */
[----:B------:R-:W-:-:S13]  /*88b0*/  ISETP.GT.AND P0, PT, R15, 0xfe, PT ;  /* 0x000000fe0f00780c */ /* 0x000fda0003f04270 */
[----:B------:R-:W-:Y:S05]  /*88c0*/  @P0 BRA `(.L_x_141) ;  /* 0x00000000006c0947 */ /* 0x000fea0003800000 */
[----:B------:R-:W-:-:S13]  /*88d0*/  ISETP.GE.AND P0, PT, R15, 0x1, PT ;  /* 0x000000010f00780c */ /* 0x000fda0003f06270 */
[----:B------:R-:W-:Y:S05]  /*88e0*/  @P0 BRA `(.L_x_142) ;  /* 0x0000000000740947 */ /* 0x000fea0003800000 */
[----:B------:R-:W-:Y:S02]  /*88f0*/  ISETP.GE.AND P0, PT, R15, -0x18, PT ;  /* 0xffffffe80f00780c */ /* 0x000fe40003f06270 */
[----:B------:R-:W-:-:S11]  /*8900*/  LOP3.LUT R3, R3, 0x80000000, RZ, 0xc0, !PT ;  /* 0x8000000003037812 */ /* 0x000fd600078ec0ff */
[----:B------:R-:W-:Y:S05]  /*8910*/  @!P0 BRA `(.L_x_142) ;  /* 0x0000000000688947 */ /* 0x000fea0003800000 */
[CCC-:B------:R-:W-:Y:S01]  /*8920*/  FFMA.RZ R0, R20.reuse, R14.reuse, R25.reuse ;  /* 0x0000000e14007223 */ /* 0x1c0fe2000000c019 */
[C---:B------:R-:W-:Y:S02]  /*8930*/  VIADD R13, R15.reuse, 0x20 ;  /* 0x000000200f0d7836 */ /* 0x040fe40000000000 */
[-CC-:B------:R-:W-:Y:S01]  /*8940*/  FFMA.RM R11, R20, R14.reuse, R25.reuse ;  /* 0x0000000e140b7223 */ /* 0x180fe20000004019 */
[C---:B------:R-:W-:Y:S02]  /*8950*/  ISETP.NE.AND P2, PT, R15.reuse, RZ, PT ;  /* 0x000000ff0f00720c */ /* 0x040fe40003f45270 */
[----:B------:R-:W-:Y:S01]  /*8960*/  LOP3.LUT R12, R0, 0x7fffff, RZ, 0xc0, !PT ;  /* 0x007fffff000c7812 */ /* 0x000fe200078ec0ff */
[----:B------:R-:W-:Y:S01]  /*8970*/  FFMA.RP R0, R20, R14, R25 ;  /* 0x0000000e14007223 */ /* 0x000fe20000008019 */
[----:B------:R-:W-:Y:S01]  /*8980*/  IMAD.MOV R14, RZ, RZ, -R15 ;  /* 0x000000ffff0e7224 */ /* 0x000fe200078e0a0f */
[----:B------:R-:W-:Y:S02]  /*8990*/  ISETP.NE.AND P1, PT, R15, RZ, PT ;  /* 0x000000ff0f00720c */ /* 0x000fe40003f25270 */
[----:B------:R-:W-:-:S02]  /*89a0*/  LOP3.LUT R12, R12, 0x800000, RZ, 0xfc, !PT ;  /* 0x008000000c0c7812 */ /* 0x000fc400078efcff */
[----:B------:R-:W-:Y:S02]  /*89b0*/  FSETP.NEU.FTZ.AND P0, PT, R0, R11, PT ;  /* 0x0000000b0000720b */ /* 0x000fe40003f1d000 */
[----:B------:R-:W-:Y:S02]  /*89c0*/  SHF.L.U32 R13, R12, R13, RZ ;  /* 0x0000000d0c0d7219 */ /* 0x000fe400000006ff */
[----:B------:R-:W-:Y:S02]  /*89d0*/  SEL R11, R14, RZ, P2 ;  /* 0x000000ff0e0b7207 */ /* 0x000fe40001000000 */
[----:B------:R-:W-:Y:S02]  /*89e0*/  ISETP.NE.AND P1, PT, R13, RZ, P1 ;  /* 0x000000ff0d00720c */ /* 0x000fe40000f25270 */
[----:B------:R-:W-:Y:S02]  /*89f0*/  SHF.R.U32.HI R11, RZ, R11, R12 ;  /* 0x0000000bff0b7219 */ /* 0x000fe4000001160c */
[----:B------:R-:W-:-:S02]  /*8a00*/  PLOP3.LUT P0, PT, P0, P1, PT, 0xf8, 0x8f ;  /* 0x00000000008f781c */ /* 0x000fc40000703f70 */
[----:B------:R-:W-:Y:S02]  /*8a10*/  SHF.R.U32.HI R13, RZ, 0x1, R11 ;  /* 0x00000001ff0d7819 */ /* 0x000fe4000001160b */
[----:B------:R-:W-:-:S04]  /*8a20*/  SEL R0, RZ, 0x1, !P0 ;  /* 0x00000001ff007807 */ /* 0x000fc80004000000 */
[----:B------:R-:W-:-:S04]  /*8a30*/  LOP3.LUT R0, R0, 0x1, R13, 0xf8, !PT ;  /* 0x0000000100007812 */ /* 0x000fc800078ef80d */
[----:B------:R-:W-:-:S05]  /*8a40*/  LOP3.LUT R0, R0, R11, RZ, 0xc0, !PT ;  /* 0x0000000b00007212 */ /* 0x000fca00078ec0ff */
[----:B------:R-:W-:-:S05]  /*8a50*/  IMAD.IADD R0, R13, 0x1, R0 ;  /* 0x000000010d007824 */ /* 0x000fca00078e0200 */
[----:B------:R-:W-:Y:S01]  /*8a60*/  LOP3.LUT R3, R0, R3, RZ, 0xfc, !PT ;  /* 0x0000000300037212 */ /* 0x000fe200078efcff */
[----:B------:R-:W-:Y:S06]  /*8a70*/  BRA `(.L_x_142) ;  /* 0x0000000000107947 */ /* 0x000fec0003800000 */
.L_x_141:
[----:B------:R-:W-:-:S04]  /*8a80*/  LOP3.LUT R3, R3, 0x80000000, RZ, 0xc0, !PT ;  /* 0x8000000003037812 */ /* 0x000fc800078ec0ff */
[----:B------:R-:W-:Y:S01]  /*8a90*/  LOP3.LUT R3, R3, 0x7f800000, RZ, 0xfc, !PT ;  /* 0x7f80000003037812 */ /* 0x000fe200078efcff */
[----:B------:R-:W-:Y:S06]  /*8aa0*/  BRA `(.L_x_142) ;  /* 0x0000000000047947 */ /* 0x000fec0003800000 */
.L_x_140:
[----:B------:R-:W-:-:S07]  /*8ab0*/  IMAD R3, R12, 0x800000, R3 ;  /* 0x008000000c037824 */ /* 0x000fce00078e0203 */
.L_x_142:
[----:B------:R-:W-:Y:S05]  /*8ac0*/  BSYNC.RECONVERGENT B2 ;  /* 0x0000000000027941 */ /* 0x000fea0003800200 */
.L_x_139:
[----:B------:R-:W-:Y:S05]  /*8ad0*/  BRA `(.L_x_143) ;  /* 0x0000000000207947 */ /* 0x000fea0003800000 */
.L_x_138:
[----:B------:R-:W-:-:S04]  /*8ae0*/  LOP3.LUT R3, R12, 0x80000000, R3, 0x48, !PT ;  /* 0x800000000c037812 */ /* 0x000fc800078e4803 */
[----:B------:R-:W-:Y:S01]  /*8af0*/  LOP3.LUT R3, R3, 0x7f800000, RZ, 0xfc, !PT ;  /* 0x7f80000003037812 */ /* 0x000fe200078efcff */
[----:B------:R-:W-:Y:S06]  /*8b00*/  BRA `(.L_x_143) ;  /* 0x0000000000147947 */ /* 0x000fec0003800000 */
.L_x_137:
[----:B------:R-:W-:Y:S01]  /*8b10*/  LOP3.LUT R3, R12, 0x80000000, R3, 0x48, !PT ;  /* 0x800000000c037812 */ /* 0x000fe200078e4803 */
[----:B------:R-:W-:Y:S06]  /*8b20*/  BRA `(.L_x_143) ;  /* 0x00000000000c7947 */ /* 0x000fec0003800000 */
.L_x_136:
[----:B------:R-:W0:Y:S01]  /*8b30*/  MUFU.RSQ R3, -QNAN ;  /* 0xffc0000000037908 */ /* 0x000e220000001400 */
[----:B------:R-:W-:Y:S05]  /*8b40*/  BRA `(.L_x_143) ;  /* 0x0000000000047947 */ /* 0x000fea0003800000 */
.L_x_135:
[----:B------:R-:W-:-:S07]  /*8b50*/  FADD.FTZ R3, R3, R0 ;  /* 0x0000000003037221 */ /* 0x000fce0000010000 */
.L_x_143:
[----:B------:R-:W-:Y:S05]  /*8b60*/  BSYNC.RECONVERGENT B1 ;  /* 0x0000000000017941 */ /* 0x000fea0003800200 */
.L_x_133:
[----:B------:R-:W-:-:S04]  /*8b70*/  IMAD.MOV.U32 R11, RZ, RZ, 0x0 ;  /* 0x00000000ff0b7424 */ /* 0x000fc800078e00ff */
[----:B0-----:R-:W-:Y:S05]  /*8b80*/  RET.REL.NODEC R10 `(_Z17persistentThreadsiiPfj) ;  /* 0xffffff740a1c7950 */ /* 0x001fea0003c3ffff */
.L_x_144:
        /* <DEDUP_REMOVED lines=15> */
.L_x_146:


//--------------------- .nv.global.init           --------------------------
	.section	.nv.global.init,"aw",@progbits
	.align	4
.nv.global.init:
	.type		mrg32k3aM1SubSeq,@object
	.size		mrg32k3aM1SubSeq,(mrg32k3aM2SubSeq - mrg32k3aM1SubSeq)
mrg32k3aM1SubSeq:
        /*0000*/ 	.byte	0x0b, 0xcc, 0xee, 0x04, 0x73, 0x29, 0x8b, 0x6f, 0xf6, 0x53, 0x03, 0xf6, 0x23, 0xf6, 0xea, 0xda
        /* <DEDUP_REMOVED lines=125> */
	.type		mrg32k3aM2SubSeq,@object
	.size		mrg32k3aM2SubSeq,(mrg32k3aM1 - mrg32k3aM2SubSeq)
mrg32k3aM2SubSeq:
        /* <DEDUP_REMOVED lines=126> */
	.type		mrg32k3aM1,@object
	.size		mrg32k3aM1,(mrg32k3aM1Seq - mrg32k3aM1)
mrg32k3aM1:
        /* <DEDUP_REMOVED lines=144> */
	.type		mrg32k3aM1Seq,@object
	.size		mrg32k3aM1Seq,(mrg32k3aM2 - mrg32k3aM1Seq)
mrg32k3aM1Seq:
        /* <DEDUP_REMOVED lines=144> */
	.type		mrg32k3aM2,@object
	.size		mrg32k3aM2,(mrg32k3aM2Seq - mrg32k3aM2)
mrg32k3aM2:
        /* <DEDUP_REMOVED lines=144> */
	.type		mrg32k3aM2Seq,@object
	.size		mrg32k3aM2Seq,(precalc_xorwow_matrix - mrg32k3aM2Seq)
mrg32k3aM2Seq:
        /* <DEDUP_REMOVED lines=144> */
	.type		precalc_xorwow_matrix,@object
	.size		precalc_xorwow_matrix,(precalc_xorwow_offset_matrix - precalc_xorwow_matrix)
precalc_xorwow_matrix:
        /* <DEDUP_REMOVED lines=6400> */
	.type		precalc_xorwow_offset_matrix,@object
	.size		precalc_xorwow_offset_matrix,($str$1 - precalc_xorwow_offset_matrix)
precalc_xorwow_offset_matrix:
        /* <DEDUP_REMOVED lines=6400> */
	.type		$str$1,@object
	.size		$str$1,($str - $str$1)
$str$1:
        /*353c0*/ 	.byte	0x25, 0x73, 0x0a, 0x00
	.type		$str,@object
	.size		$str,(.L_54 - $str)
$str:
        /*353c4*/ 	.byte	0x74, 0x65, 0x6d, 0x70, 0x6f, 0x72, 0x61, 0x72, 0x79, 0x5f, 0x62, 0x75, 0x66, 0x66, 0x65, 0x72
        /*353d4*/ 	.byte	0x3a, 0x3a, 0x61, 0x6c, 0x6c, 0x6f, 0x63, 0x61, 0x74, 0x65, 0x3a, 0x20, 0x67, 0x65, 0x74, 0x5f
        /*353e4*/ 	.byte	0x74, 0x65, 0x6d, 0x70, 0x6f, 0x72, 0x61, 0x72, 0x79, 0x5f, 0x62, 0x75, 0x66, 0x66, 0x65, 0x72
        /*353f4*/ 	.byte	0x20, 0x66, 0x61, 0x69, 0x6c, 0x65, 0x64, 0x00
.L_54:


//--------------------- .nv.shared._ZN3cub18CUB_300001_SM_10006detail11EmptyKernelIvEEvv --------------------------
	.section	.nv.shared._ZN3cub18CUB_300001_SM_10006detail11EmptyKernelIvEEvv,"aw",@nobits
	.sectionflags	@""
	.align	16
	.zero		1024


//--------------------- .nv.shared.reserved.0     --------------------------
	.section	.nv.shared.reserved.0,"aw",@nobits
	.weak		__nv_reservedSMEM_offset_0_alias
	.size		__nv_reservedSMEM_offset_0_alias, 0, 64
	.other		__nv_reservedSMEM_offset_0_alias,@"STO_CUDA_RESERVED_SHARED STV_DEFAULT"
__nv_reservedSMEM_offset_0_alias:
	.zero		0
	.zero		64


//--------------------- .nv.global                --------------------------
	.section	.nv.global,"aw",@nobits
.nv.global:
	.type		_ZN34_INTERNAL_23f5aeef_4_k_cu_d7ef85f46thrust24THRUST_300001_SM_1000_NS12placeholders2_8E,@object
	.size		_ZN34_INTERNAL_23f5aeef_4_k_cu_d7ef85f46thrust24THRUST_300001_SM_1000_NS12placeholders2_8E,(_ZN34_INTERNAL_23f5aeef_4_k_cu_d7ef85f44cuda3std3__436_GLOBAL__N__23f5aeef_4_k_cu_d7ef85f46ignoreE - _ZN34_INTERNAL_23f5aeef_4_k_cu_d7ef85f46thrust24THRUST_300001_SM_1000_NS12placeholders2_8E)
_ZN34_INTERNAL_23f5aeef_4_k_cu_d7ef85f46thrust24THRUST_300001_SM_1000_NS12placeholders2_8E:
	.zero		1
	.type		_ZN34_INTERNAL_23f5aeef_4_k_cu_d7ef85f44cuda3std3__436_GLOBAL__N__23f5aeef_4_k_cu_d7ef85f46ignoreE,@object
	.size		_ZN34_INTERNAL_23f5aeef_4_k_cu_d7ef85f44cuda3std3__436_GLOBAL__N__23f5aeef_4_k_cu_d7ef85f46ignoreE,(_ZN34_INTERNAL_23f5aeef_4_k_cu_d7ef85f44cuda3std6ranges3__45__cpo4dataE - _ZN34_INTERNAL_23f5aeef_4_k_cu_d7ef85f44cuda3std3__436_GLOBAL__N__23f5aeef_4_k_cu_d7ef85f46ignoreE)
_ZN34_INTERNAL_23f5aeef_4_k_cu_d7ef85f44cuda3std3__436_GLOBAL__N__23f5aeef_4_k_cu_d7ef85f46ignoreE:
	.zero		1
	.type		_ZN34_INTERNAL_23f5aeef_4_k_cu_d7ef85f44cuda3std6ranges3__45__cpo4dataE,@object
	.size		_ZN34_INTERNAL_23f5aeef_4_k_cu_d7ef85f44cuda3std6ranges3__45__cpo4dataE,(_ZN34_INTERNAL_23f5aeef_4_k_cu_d7ef85f46thrust24THRUST_300001_SM_1000_NS6system3cpp3parE - _ZN34_INTERNAL_23f5aeef_4_k_cu_d7ef85f44cuda3std6ranges3__45__cpo4dataE)
_ZN34_INTERNAL_23f5aeef_4_k_cu_d7ef85f44cuda3std6ranges3__45__cpo4dataE:
	.zero		1
	.type		_ZN34_INTERNAL_23f5aeef_4_k_cu_d7ef85f46thrust24THRUST_300001_SM_1000_NS6system3cpp3parE,@object
	.size		_ZN34_INTERNAL_23f5aeef_4_k_cu_d7ef85f46thrust24THRUST_300001_SM_1000_NS6system3cpp3parE,(_ZN34_INTERNAL_23f5aeef_4_k_cu_d7ef85f44cuda3std3__45__cpo5beginE - _ZN34_INTERNAL_23f5aeef_4_k_cu_d7ef85f46thrust24THRUST_300001_SM_1000_NS6system3cpp3parE)
_ZN34_INTERNAL_23f5aeef_4_k_cu_d7ef85f46thrust24THRUST_300001_SM_1000_NS6system3cpp3parE:
	.zero		1
	.type		_ZN34_INTERNAL_23f5aeef_4_k_cu_d7ef85f44cuda3std3__45__cpo5beginE,@object
	.size		_ZN34_INTERNAL_23f5aeef_4_k_cu_d7ef85f44cuda3std3__45__cpo5beginE,(_ZN34_INTERNAL_23f5aeef_4_k_cu_d7ef85f44cuda3std6ranges3__45__cpo5beginE - _ZN34_INTERNAL_23f5aeef_4_k_cu_d7ef85f44cuda3std3__45__cpo5beginE)
_ZN34_INTERNAL_23f5aeef_4_k_cu_d7ef85f44cuda3std3__45__cpo5beginE:
	.zero		1
	.type		_ZN34_INTERNAL_23f5aeef_4_k_cu_d7ef85f44cuda3std6ranges3__45__cpo5beginE,@object
	.size		_ZN34_INTERNAL_23f5aeef_4_k_cu_d7ef85f44cuda3std6ranges3__45__cpo5beginE,(_ZN34_INTERNAL_23f5aeef_4_k_cu_d7ef85f46thrust24THRUST_300001_SM_1000_NS6deviceE - _ZN34_INTERNAL_23f5aeef_4_k_cu_d7ef85f44cuda3std6ranges3__45__cpo5beginE)
_ZN34_INTERNAL_23f5aeef_4_k_cu_d7ef85f44cuda3std6ranges3__45__cpo5beginE:
	.zero		1
	.type		_ZN34_INTERNAL_23f5aeef_4_k_cu_d7ef85f46thrust24THRUST_300001_SM_1000_NS6deviceE,@object
	.size		_ZN34_INTERNAL_23f5aeef_4_k_cu_d7ef85f46thrust24THRUST_300001_SM_1000_NS6deviceE,(_ZN34_INTERNAL_23f5aeef_4_k_cu_d7ef85f44cuda3std3__47nulloptE - _ZN34_INTERNAL_23f5aeef_4_k_cu_d7ef85f46thrust24THRUST_300001_SM_1000_NS6deviceE)
_ZN34_INTERNAL_23f5aeef_4_k_cu_d7ef85f46thrust24THRUST_300001_SM_1000_NS6deviceE:
	.zero		1
	.type		_ZN34_INTERNAL_23f5aeef_4_k_cu_d7ef85f44cuda3std3__47nulloptE,@object
	.size		_ZN34_INTERNAL_23f5aeef_4_k_cu_d7ef85f44cuda3std3__47nulloptE,(_ZN34_INTERNAL_23f5aeef_4_k_cu_d7ef85f44cuda3std6ranges3__45__cpo8distanceE - _ZN34_INTERNAL_23f5aeef_4_k_cu_d7ef85f44cuda3std3__47nulloptE)
_ZN34_INTERNAL_23f5aeef_4_k_cu_d7ef85f44cuda3std3__47nulloptE:
	.zero		1
	.type		_ZN34_INTERNAL_23f5aeef_4_k_cu_d7ef85f44cuda3std6ranges3__45__cpo8distanceE,@object
	.size		_ZN34_INTERNAL_23f5aeef_4_k_cu_d7ef85f44cuda3std6ranges3__45__cpo8distanceE,(_ZN34_INTERNAL_23f5aeef_4_k_cu_d7ef85f46thrust24THRUST_300001_SM_1000_NS12placeholders2_4E - _ZN34_INTERNAL_23f5aeef_4_k_cu_d7ef85f44cuda3std6ranges3__45__cpo8distanceE)
_ZN34_INTERNAL_23f5aeef_4_k_cu_d7ef85f44cuda3std6ranges3__45__cpo8distanceE:
	.zero		1
	.type		_ZN34_INTERNAL_23f5aeef_4_k_cu_d7ef85f46thrust24THRUST_300001_SM_1000_NS12placeholders2_4E,@object
	.size		_ZN34_INTERNAL_23f5aeef_4_k_cu_d7ef85f46thrust24THRUST_300001_SM_1000_NS12placeholders2_4E,(_ZN34_INTERNAL_23f5aeef_4_k_cu_d7ef85f44cuda3std3__45__cpo6rbeginE - _ZN34_INTERNAL_23f5aeef_4_k_cu_d7ef85f46thrust24THRUST_300001_SM_1000_NS12placeholders2_4E)
_ZN34_INTERNAL_23f5aeef_4_k_cu_d7ef85f46thrust24THRUST_300001_SM_1000_NS12placeholders2_4E:
	.zero		1
	.type		_ZN34_INTERNAL_23f5aeef_4_k_cu_d7ef85f44cuda3std3__45__cpo6rbeginE,@object
	.size		_ZN34_INTERNAL_23f5aeef_4_k_cu_d7ef85f44cuda3std3__45__cpo6rbeginE,(_ZN34_INTERNAL_23f5aeef_4_k_cu_d7ef85f44cuda3std6ranges3__45__cpo7advanceE - _ZN34_INTERNAL_23f5aeef_4_k_cu_d7ef85f44cuda3std3__45__cpo6rbeginE)
_ZN34_INTERNAL_23f5aeef_4_k_cu_d7ef85f44cuda3std3__45__cpo6rbeginE:
	.zero		1
	.type		_ZN34_INTERNAL_23f5aeef_4_k_cu_d7ef85f44cuda3std6ranges3__45__cpo7advanceE,@object
	.size		_ZN34_INTERNAL_23f5aeef_4_k_cu_d7ef85f44cuda3std6ranges3__45__cpo7advanceE,(_ZN34_INTERNAL_23f5aeef_4_k_cu_d7ef85f46thrust24THRUST_300001_SM_1000_NS12placeholders3_10E - _ZN34_INTERNAL_23f5aeef_4_k_cu_d7ef85f44cuda3std6ranges3__45__cpo7advanceE)
_ZN34_INTERNAL_23f5aeef_4_k_cu_d7ef85f44cuda3std6ranges3__45__cpo7advanceE:
	.zero		1
	.type		_ZN34_INTERNAL_23f5aeef_4_k_cu_d7ef85f46thrust24THRUST_300001_SM_1000_NS12placeholders3_10E,@object
	.size		_ZN34_INTERNAL_23f5aeef_4_k_cu_d7ef85f46thrust24THRUST_300001_SM_1000_NS12placeholders3_10E,(_ZN34_INTERNAL_23f5aeef_4_k_cu_d7ef85f44cuda3std3__48in_placeE - _ZN34_INTERNAL_23f5aeef_4_k_cu_d7ef85f46thrust24THRUST_300001_SM_1000_NS12placeholders3_10E)
_ZN34_INTERNAL_23f5aeef_4_k_cu_d7ef85f46thrust24THRUST_300001_SM_1000_NS12placeholders3_10E:
	.zero		1
	.type		_ZN34_INTERNAL_23f5aeef_4_k_cu_d7ef85f44cuda3std3__48in_placeE,@object
	.size		_ZN34_INTERNAL_23f5aeef_4_k_cu_d7ef85f44cuda3std3__48in_placeE,(_ZN34_INTERNAL_23f5aeef_4_k_cu_d7ef85f44cuda3std6ranges3__45__cpo4sizeE - _ZN34_INTERNAL_23f5aeef_4_k_cu_d7ef85f44cuda3std3__48in_placeE)
_ZN34_INTERNAL_23f5aeef_4_k_cu_d7ef85f44cuda3std3__48in_placeE:
	.zero		1
	.type		_ZN34_INTERNAL_23f5aeef_4_k_cu_d7ef85f44cuda3std6ranges3__45__cpo4sizeE,@object
	.size		_ZN34_INTERNAL_23f5aeef_4_k_cu_d7ef85f44cuda3std6ranges3__45__cpo4sizeE,(_ZN34_INTERNAL_23f5aeef_4_k_cu_d7ef85f46thrust24THRUST_300001_SM_1000_NS12placeholders2_2E - _ZN34_INTERNAL_23f5aeef_4_k_cu_d7ef85f44cuda3std6ranges3__45__cpo4sizeE)
_ZN34_INTERNAL_23f5aeef_4_k_cu_d7ef85f44cuda3std6ranges3__45__cpo4sizeE:
	.zero		1
	.type		_ZN34_INTERNAL_23f5aeef_4_k_cu_d7ef85f46thrust24THRUST_300001_SM_1000_NS12placeholders2_2E,@object
	.size		_ZN34_INTERNAL_23f5aeef_4_k_cu_d7ef85f46thrust24THRUST_300001_SM_1000_NS12placeholders2_2E,(_ZN34_INTERNAL_23f5aeef_4_k_cu_d7ef85f44cuda3std3__45__cpo6cbeginE - _ZN34_INTERNAL_23f5aeef_4_k_cu_d7ef85f46thrust24THRUST_300001_SM_1000_NS12placeholders2_2E)
_ZN34_INTERNAL_23f5aeef_4_k_cu_d7ef85f46thrust24THRUST_300001_SM_1000_NS12placeholders2_2E:
	.zero		1
	.type		_ZN34_INTERNAL_23f5aeef_4_k_cu_d7ef85f44cuda3std3__45__cpo6cbeginE,@object
	.size		_ZN34_INTERNAL_23f5aeef_4_k_cu_d7ef85f44cuda3std3__45__cpo6cbeginE,(_ZN34_INTERNAL_23f5aeef_4_k_cu_d7ef85f44cuda3std6ranges3__45__cpo6cbeginE - _ZN34_INTERNAL_23f5aeef_4_k_cu_d7ef85f44cuda3std3__45__cpo6cbeginE)
_ZN34_INTERNAL_23f5aeef_4_k_cu_d7ef85f44cuda3std3__45__cpo6cbeginE:
	.zero		1
	.type		_ZN34_INTERNAL_23f5aeef_4_k_cu_d7ef85f44cuda3std6ranges3__45__cpo6cbeginE,@object
	.size		_ZN34_INTERNAL_23f5aeef_4_k_cu_d7ef85f44cuda3std6ranges3__45__cpo6cbeginE,(_ZN34_INTERNAL_23f5aeef_4_k_cu_d7ef85f46thrust24THRUST_300001_SM_1000_NS12placeholders2_6E - _ZN34_INTERNAL_23f5aeef_4_k_cu_d7ef85f44cuda3std6ranges3__45__cpo6cbeginE)
_ZN34_INTERNAL_23f5aeef_4_k_cu_d7ef85f44cuda3std6ranges3__45__cpo6cbeginE:
	.zero		1
	.type		_ZN34_INTERNAL_23f5aeef_4_k_cu_d7ef85f46thrust24THRUST_300001_SM_1000_NS12placeholders2_6E,@object
	.size		_ZN34_INTERNAL_23f5aeef_4_k_cu_d7ef85f46thrust24THRUST_300001_SM_1000_NS12placeholders2_6E,(_ZN34_INTERNAL_23f5aeef_4_k_cu_d7ef85f44cuda3std3__45__cpo7crbeginE - _ZN34_INTERNAL_23f5aeef_4_k_cu_d7ef85f46thrust24THRUST_300001_SM_1000_NS12placeholders2_6E)
_ZN34_INTERNAL_23f5aeef_4_k_cu_d7ef85f46thrust24THRUST_300001_SM_1000_NS12placeholders2_6E:
	.zero		1
	.type		_ZN34_INTERNAL_23f5aeef_4_k_cu_d7ef85f44cuda3std3__45__cpo7crbeginE,@object
	.size		_ZN34_INTERNAL_23f5aeef_4_k_cu_d7ef85f44cuda3std3__45__cpo7crbeginE,(_ZN34_INTERNAL_23f5aeef_4_k_cu_d7ef85f44cuda3std6ranges3__45__cpo4nextE - _ZN34_INTERNAL_23f5aeef_4_k_cu_d7ef85f44cuda3std3__45__cpo7crbeginE)
_ZN34_INTERNAL_23f5aeef_4_k_cu_d7ef85f44cuda3std3__45__cpo7crbeginE:
	.zero		1
	.type		_ZN34_INTERNAL_23f5aeef_4_k_cu_d7ef85f44cuda3std6ranges3__45__cpo4nextE,@object
	.size		_ZN34_INTERNAL_23f5aeef_4_k_cu_d7ef85f44cuda3std6ranges3__45__cpo4nextE,(_ZN34_INTERNAL_23f5aeef_4_k_cu_d7ef85f44cuda3std6ranges3__45__cpo4swapE - _ZN34_INTERNAL_23f5aeef_4_k_cu_d7ef85f44cuda3std6ranges3__45__cpo4nextE)
_ZN34_INTERNAL_23f5aeef_4_k_cu_d7ef85f44cuda3std6ranges3__45__cpo4nextE:
	.zero		1
	.type		_ZN34_INTERNAL_23f5aeef_4_k_cu_d7ef85f44cuda3std6ranges3__45__cpo4swapE,@object
	.size		_ZN34_INTERNAL_23f5aeef_4_k_cu_d7ef85f44cuda3std6ranges3__45__cpo4swapE,(_ZN34_INTERNAL_23f5aeef_4_k_cu_d7ef85f46thrust24THRUST_300001_SM_1000_NS8cuda_cub10par_nosyncE - _ZN34_INTERNAL_23f5aeef_4_k_cu_d7ef85f44cuda3std6ranges3__45__cpo4swapE)
_ZN34_INTERNAL_23f5aeef_4_k_cu_d7ef85f44cuda3std6ranges3__45__cpo4swapE:
	.zero		1
	.type		_ZN34_INTERNAL_23f5aeef_4_k_cu_d7ef85f46thrust24THRUST_300001_SM_1000_NS8cuda_cub10par_nosyncE,@object
	.size		_ZN34_INTERNAL_23f5aeef_4_k_cu_d7ef85f46thrust24THRUST_300001_SM_1000_NS8cuda_cub10par_nosyncE,(_ZN34_INTERNAL_23f5aeef_4_k_cu_d7ef85f46thrust24THRUST_300001_SM_1000_NS3seqE - _ZN34_INTERNAL_23f5aeef_4_k_cu_d7ef85f46thrust24THRUST_300001_SM_1000_NS8cuda_cub10par_nosyncE)
_ZN34_INTERNAL_23f5aeef_4_k_cu_d7ef85f46thrust24THRUST_300001_SM_1000_NS8cuda_cub10par_nosyncE:
	.zero		1
	.type		_ZN34_INTERNAL_23f5aeef_4_k_cu_d7ef85f46thrust24THRUST_300001_SM_1000_NS3seqE,@object
	.size		_ZN34_INTERNAL_23f5aeef_4_k_cu_d7ef85f46thrust24THRUST_300001_SM_1000_NS3seqE,(_ZN34_INTERNAL_23f5aeef_4_k_cu_d7ef85f44cuda3std3__420unreachable_sentinelE - _ZN34_INTERNAL_23f5aeef_4_k_cu_d7ef85f46thrust24THRUST_300001_SM_1000_NS3seqE)
_ZN34_INTERNAL_23f5aeef_4_k_cu_d7ef85f46thrust24THRUST_300001_SM_1000_NS3seqE:
	.zero		1
	.type		_ZN34_INTERNAL_23f5aeef_4_k_cu_d7ef85f44cuda3std3__420unreachable_sentinelE,@object
	.size		_ZN34_INTERNAL_23f5aeef_4_k_cu_d7ef85f44cuda3std3__420unreachable_sentinelE,(_ZN34_INTERNAL_23f5aeef_4_k_cu_d7ef85f44cuda3std6ranges3__45__cpo5ssizeE - _ZN34_INTERNAL_23f5aeef_4_k_cu_d7ef85f44cuda3std3__420unreachable_sentinelE)
_ZN34_INTERNAL_23f5aeef_4_k_cu_d7ef85f44cuda3std3__420unreachable_sentinelE:
	.zero		1
	.type		_ZN34_INTERNAL_23f5aeef_4_k_cu_d7ef85f44cuda3std6ranges3__45__cpo5ssizeE,@object
	.size		_ZN34_INTERNAL_23f5aeef_4_k_cu_d7ef85f44cuda3std6ranges3__45__cpo5ssizeE,(_ZN34_INTERNAL_23f5aeef_4_k_cu_d7ef85f46thrust24THRUST_300001_SM_1000_NS12placeholders2_3E - _ZN34_INTERNAL_23f5aeef_4_k_cu_d7ef85f44cuda3std6ranges3__45__cpo5ssizeE)
_ZN34_INTERNAL_23f5aeef_4_k_cu_d7ef85f44cuda3std6ranges3__45__cpo5ssizeE:
	.zero		1
	.type		_ZN34_INTERNAL_23f5aeef_4_k_cu_d7ef85f46thrust24THRUST_300001_SM_1000_NS12placeholders2_3E,@object
	.size		_ZN34_INTERNAL_23f5aeef_4_k_cu_d7ef85f46thrust24THRUST_300001_SM_1000_NS12placeholders2_3E,(_ZN34_INTERNAL_23f5aeef_4_k_cu_d7ef85f44cuda3std3__45__cpo4cendE - _ZN34_INTERNAL_23f5aeef_4_k_cu_d7ef85f46thrust24THRUST_300001_SM_1000_NS12placeholders2_3E)
_ZN34_INTERNAL_23f5aeef_4_k_cu_d7ef85f46thrust24THRUST_300001_SM_1000_NS12placeholders2_3E:
	.zero		1
	.type		_ZN34_INTERNAL_23f5aeef_4_k_cu_d7ef85f44cuda3std3__45__cpo4cendE,@object
	.size		_ZN34_INTERNAL_23f5aeef_4_k_cu_d7ef85f44cuda3std3__45__cpo4cendE,(_ZN34_INTERNAL_23f5aeef_4_k_cu_d7ef85f44cuda3std6ranges3__45__cpo4cendE - _ZN34_INTERNAL_23f5aeef_4_k_cu_d7ef85f44cuda3std3__45__cpo4cendE)
_ZN34_INTERNAL_23f5aeef_4_k_cu_d7ef85f44cuda3std3__45__cpo4cendE:
	.zero		1
	.type		_ZN34_INTERNAL_23f5aeef_4_k_cu_d7ef85f44cuda3std6ranges3__45__cpo4cendE,@object
	.size		_ZN34_INTERNAL_23f5aeef_4_k_cu_d7ef85f44cuda3std6ranges3__45__cpo4cendE,(_ZN34_INTERNAL_23f5aeef_4_k_cu_d7ef85f46thrust24THRUST_300001_SM_1000_NS12placeholders2_7E - _ZN34_INTERNAL_23f5aeef_4_k_cu_d7ef85f44cuda3std6ranges3__45__cpo4cendE)
_ZN34_INTERNAL_23f5aeef_4_k_cu_d7ef85f44cuda3std6ranges3__45__cpo4cendE:
	.zero		1
	.type		_ZN34_INTERNAL_23f5aeef_4_k_cu_d7ef85f46thrust24THRUST_300001_SM_1000_NS12placeholders2_7E,@object
	.size		_ZN34_INTERNAL_23f5aeef_4_k_cu_d7ef85f46thrust24THRUST_300001_SM_1000_NS12placeholders2_7E,(_ZN34_INTERNAL_23f5aeef_4_k_cu_d7ef85f44cuda3std3__45__cpo5crendE - _ZN34_INTERNAL_23f5aeef_4_k_cu_d7ef85f46thrust24THRUST_300001_SM_1000_NS12placeholders2_7E)
_ZN34_INTERNAL_23f5aeef_4_k_cu_d7ef85f46thrust24THRUST_300001_SM_1000_NS12placeholders2_7E:
	.zero		1
	.type		_ZN34_INTERNAL_23f5aeef_4_k_cu_d7ef85f44cuda3std3__45__cpo5crendE,@object
	.size		_ZN34_INTERNAL_23f5aeef_4_k_cu_d7ef85f44cuda3std3__45__cpo5crendE,(_ZN34_INTERNAL_23f5aeef_4_k_cu_d7ef85f44cuda3std6ranges3__45__cpo4prevE - _ZN34_INTERNAL_23f5aeef_4_k_cu_d7ef85f44cuda3std3__45__cpo5crendE)
_ZN34_INTERNAL_23f5aeef_4_k_cu_d7ef85f44cuda3std3__45__cpo5crendE:
	.zero		1
	.type		_ZN34_INTERNAL_23f5aeef_4_k_cu_d7ef85f44cuda3std6ranges3__45__cpo4prevE,@object
	.size		_ZN34_INTERNAL_23f5aeef_4_k_cu_d7ef85f44cuda3std6ranges3__45__cpo4prevE,(_ZN34_INTERNAL_23f5aeef_4_k_cu_d7ef85f44cuda3std6ranges3__45__cpo9iter_moveE - _ZN34_INTERNAL_23f5aeef_4_k_cu_d7ef85f44cuda3std6ranges3__45__cpo4prevE)
_ZN34_INTERNAL_23f5aeef_4_k_cu_d7ef85f44cuda3std6ranges3__45__cpo4prevE:
	.zero		1
	.type		_ZN34_INTERNAL_23f5aeef_4_k_cu_d7ef85f44cuda3std6ranges3__45__cpo9iter_moveE,@object
	.size		_ZN34_INTERNAL_23f5aeef_4_k_cu_d7ef85f44cuda3std6ranges3__45__cpo9iter_moveE,(_ZN34_INTERNAL_23f5aeef_4_k_cu_d7ef85f46thrust24THRUST_300001_SM_1000_NS6system6detail10sequential3seqE - _ZN34_INTERNAL_23f5aeef_4_k_cu_d7ef85f44cuda3std6ranges3__45__cpo9iter_moveE)
_ZN34_INTERNAL_23f5aeef_4_k_cu_d7ef85f44cuda3std6ranges3__45__cpo9iter_moveE:
	.zero		1
	.type		_ZN34_INTERNAL_23f5aeef_4_k_cu_d7ef85f46thrust24THRUST_300001_SM_1000_NS6system6detail10sequential3seqE,@object
	.size		_ZN34_INTERNAL_23f5aeef_4_k_cu_d7ef85f46thrust24THRUST_300001_SM_1000_NS6system6detail10sequential3seqE,(_ZN34_INTERNAL_23f5aeef_4_k_cu_d7ef85f46thrust24THRUST_300001_SM_1000_NS12placeholders2_9E - _ZN34_INTERNAL_23f5aeef_4_k_cu_d7ef85f46thrust24THRUST_300001_SM_1000_NS6system6detail10sequential3seqE)
_ZN34_INTERNAL_23f5aeef_4_k_cu_d7ef85f46thrust24THRUST_300001_SM_1000_NS6system6detail10sequential3seqE:
	.zero		1
	.type		_ZN34_INTERNAL_23f5aeef_4_k_cu_d7ef85f46thrust24THRUST_300001_SM_1000_NS12placeholders2_9E,@object
	.size		_ZN34_INTERNAL_23f5aeef_4_k_cu_d7ef85f46thrust24THRUST_300001_SM_1000_NS12placeholders2_9E,(_ZN34_INTERNAL_23f5aeef_4_k_cu_d7ef85f44cuda3std3__419piecewise_constructE - _ZN34_INTERNAL_23f5aeef_4_k_cu_d7ef85f46thrust24THRUST_300001_SM_1000_NS12placeholders2_9E)
_ZN34_INTERNAL_23f5aeef_4_k_cu_d7ef85f46thrust24THRUST_300001_SM_1000_NS12placeholders2_9E:
	.zero		1
	.type		_ZN34_INTERNAL_23f5aeef_4_k_cu_d7ef85f44cuda3std3__419piecewise_constructE,@object
	.size		_ZN34_INTERNAL_23f5aeef_4_k_cu_d7ef85f44cuda3std3__419piecewise_constructE,(_ZN34_INTERNAL_23f5aeef_4_k_cu_d7ef85f44cuda3std6ranges3__45__cpo5cdataE - _ZN34_INTERNAL_23f5aeef_4_k_cu_d7ef85f44cuda3std3__419piecewise_constructE)
_ZN34_INTERNAL_23f5aeef_4_k_cu_d7ef85f44cuda3std3__419piecewise_constructE:
	.zero		1
	.type		_ZN34_INTERNAL_23f5aeef_4_k_cu_d7ef85f44cuda3std6ranges3__45__cpo5cdataE,@object
	.size		_ZN34_INTERNAL_23f5aeef_4_k_cu_d7ef85f44cuda3std6ranges3__45__cpo5cdataE,(_ZN34_INTERNAL_23f5aeef_4_k_cu_d7ef85f46thrust24THRUST_300001_SM_1000_NS12placeholders2_1E - _ZN34_INTERNAL_23f5aeef_4_k_cu_d7ef85f44cuda3std6ranges3__45__cpo5cdataE)
_ZN34_INTERNAL_23f5aeef_4_k_cu_d7ef85f44cuda3std6ranges3__45__cpo5cdataE:
	.zero		1
	.type		_ZN34_INTERNAL_23f5aeef_4_k_cu_d7ef85f46thrust24THRUST_300001_SM_1000_NS12placeholders2_1E,@object
	.size		_ZN34_INTERNAL_23f5aeef_4_k_cu_d7ef85f46thrust24THRUST_300001_SM_1000_NS12placeholders2_1E,(_ZN34_INTERNAL_23f5aeef_4_k_cu_d7ef85f44cuda3std3__45__cpo3endE - _ZN34_INTERNAL_23f5aeef_4_k_cu_d7ef85f46thrust24THRUST_300001_SM_1000_NS12placeholders2_1E)
_ZN34_INTERNAL_23f5aeef_4_k_cu_d7ef85f46thrust24THRUST_300001_SM_1000_NS12placeholders2_1E:
	.zero		1
	.type		_ZN34_INTERNAL_23f5aeef_4_k_cu_d7ef85f44cuda3std3__45__cpo3endE,@object
	.size		_ZN34_INTERNAL_23f5aeef_4_k_cu_d7ef85f44cuda3std3__45__cpo3endE,(_ZN34_INTERNAL_23f5aeef_4_k_cu_d7ef85f44cuda3std6ranges3__45__cpo3endE - _ZN34_INTERNAL_23f5aeef_4_k_cu_d7ef85f44cuda3std3__45__cpo3endE)
_ZN34_INTERNAL_23f5aeef_4_k_cu_d7ef85f44cuda3std3__45__cpo3endE:
	.zero		1
	.type		_ZN34_INTERNAL_23f5aeef_4_k_cu_d7ef85f44cuda3std6ranges3__45__cpo3endE,@object
	.size		_ZN34_INTERNAL_23f5aeef_4_k_cu_d7ef85f44cuda3std6ranges3__45__cpo3endE,(_ZN34_INTERNAL_23f5aeef_4_k_cu_d7ef85f46thrust24THRUST_300001_SM_1000_NS12placeholders2_5E - _ZN34_INTERNAL_23f5aeef_4_k_cu_d7ef85f44cuda3std6ranges3__45__cpo3endE)
_ZN34_INTERNAL_23f5aeef_4_k_cu_d7ef85f44cuda3std6ranges3__45__cpo3endE:
	.zero		1
	.type		_ZN34_INTERNAL_23f5aeef_4_k_cu_d7ef85f46thrust24THRUST_300001_SM_1000_NS12placeholders2_5E,@object
	.size		_ZN34_INTERNAL_23f5aeef_4_k_cu_d7ef85f46thrust24THRUST_300001_SM_1000_NS12placeholders2_5E,(_ZN34_INTERNAL_23f5aeef_4_k_cu_d7ef85f44cuda3std3__45__cpo4rendE - _ZN34_INTERNAL_23f5aeef_4_k_cu_d7ef85f46thrust24THRUST_300001_SM_1000_NS12placeholders2_5E)
_ZN34_INTERNAL_23f5aeef_4_k_cu_d7ef85f46thrust24THRUST_300001_SM_1000_NS12placeholders2_5E:
	.zero		1
	.type		_ZN34_INTERNAL_23f5aeef_4_k_cu_d7ef85f44cuda3std3__45__cpo4rendE,@object
	.size		_ZN34_INTERNAL_23f5aeef_4_k_cu_d7ef85f44cuda3std3__45__cpo4rendE,(_ZN34_INTERNAL_23f5aeef_4_k_cu_d7ef85f44cuda3std6ranges3__45__cpo9iter_swapE - _ZN34_INTERNAL_23f5aeef_4_k_cu_d7ef85f44cuda3std3__45__cpo4rendE)
_ZN34_INTERNAL_23f5aeef_4_k_cu_d7ef85f44cuda3std3__45__cpo4rendE:
	.zero		1
	.type		_ZN34_INTERNAL_23f5aeef_4_k_cu_d7ef85f44cuda3std6ranges3__45__cpo9iter_swapE,@object
	.size		_ZN34_INTERNAL_23f5aeef_4_k_cu_d7ef85f44cuda3std6ranges3__45__cpo9iter_swapE,(_ZN34_INTERNAL_23f5aeef_4_k_cu_d7ef85f44cuda3std3__48unexpectE - _ZN34_INTERNAL_23f5aeef_4_k_cu_d7ef85f44cuda3std6ranges3__45__cpo9iter_swapE)
_ZN34_INTERNAL_23f5aeef_4_k_cu_d7ef85f44cuda3std6ranges3__45__cpo9iter_swapE:
	.zero		1
	.type		_ZN34_INTERNAL_23f5aeef_4_k_cu_d7ef85f44cuda3std3__48unexpectE,@object
	.size		_ZN34_INTERNAL_23f5aeef_4_k_cu_d7ef85f44cuda3std3__48unexpectE,(_ZN34_INTERNAL_23f5aeef_4_k_cu_d7ef85f46thrust24THRUST_300001_SM_1000_NS8cuda_cub3parE - _ZN34_INTERNAL_23f5aeef_4_k_cu_d7ef85f44cuda3std3__48unexpectE)
_ZN34_INTERNAL_23f5aeef_4_k_cu_d7ef85f44cuda3std3__48unexpectE:
	.zero		1
	.type		_ZN34_INTERNAL_23f5aeef_4_k_cu_d7ef85f46thrust24THRUST_300001_SM_1000_NS8cuda_cub3parE,@object
	.size		_ZN34_INTERNAL_23f5aeef_4_k_cu_d7ef85f46thrust24THRUST_300001_SM_1000_NS8cuda_cub3parE,(.L_38 - _ZN34_INTERNAL_23f5aeef_4_k_cu_d7ef85f46thrust24THRUST_300001_SM_1000_NS8cuda_cub3parE)
_ZN34_INTERNAL_23f5aeef_4_k_cu_d7ef85f46thrust24THRUST_300001_SM_1000_NS8cuda_cub3parE:
	.zero		1
.L_38:


//--------------------- .nv.shared._Z17persistentThreadsiiPfj --------------------------
	.section	.nv.shared._Z17persistentThreadsiiPfj,"aw",@nobits
	.sectionflags	@""
	.align	16
.nv.shared._Z17persistentThreadsiiPfj:
	.zero		1040


//--------------------- .nv.constant0._ZN3cub18CUB_300001_SM_10006detail11EmptyKernelIvEEvv --------------------------
	.section	.nv.constant0._ZN3cub18CUB_300001_SM_10006detail11EmptyKernelIvEEvv,"a",@progbits
	.sectionflags	@""
	.align	4
.nv.constant0._ZN3cub18CUB_300001_SM_10006detail11EmptyKernelIvEEvv:
	.zero		896


//--------------------- .nv.constant0._Z17persistentThreadsiiPfj --------------------------
	.section	.nv.constant0._Z17persistentThreadsiiPfj,"a",@progbits
	.sectionflags	@""
	.align	4
.nv.constant0._Z17persistentThreadsiiPfj:
	.zero		916


//--------------------- SYMBOLS --------------------------

	.type		.nv.reservedSmem.offset0,@object
	.size		.nv.reservedSmem.offset0,0x4
	.type		.nv.reservedSmem.cap,@object
	.size		.nv.reservedSmem.cap,0x4
	.type		vprintf,@function
	.type		malloc,@function
	.type		free,@function
